def matmul_kernel(
    a_ptr,
    b_ptr,
    c_ptr,
    M,
    N,
    K,
    stride_am,
    stride_ak,
    stride_bk,
    stride_bn,
    stride_cm,
    stride_cn,
    BLOCK_M: tl.constexpr,
    BLOCK_N: tl.constexpr,
    BLOCK_K: tl.constexpr,
    GROUP_M: tl.constexpr,
):
    pid = tl.program_id(axis=0)
    num_pid_m = tl.cdiv(M, BLOCK_M)
    num_pid_n = tl.cdiv(N, BLOCK_N)
    num_pid_in_group = GROUP_M * num_pid_n
    group_id = pid // num_pid_in_group
    first_pid_m = group_id * GROUP_M
    group_size_m = min(num_pid_m - first_pid_m, GROUP_M)
    pid_m = first_pid_m + ((pid % num_pid_in_group) % group_size_m)
    pid_n = (pid % num_pid_in_group) // group_size_m

    offs_am = (pid_m * BLOCK_M + tl.arange(0, BLOCK_M)) % M
    offs_bn = (pid_n * BLOCK_N + tl.arange(0, BLOCK_N)) % N
    offs_k = tl.arange(0, BLOCK_K)
    a_ptrs = a_ptr + offs_am[:, None] * stride_am + offs_k[None, :] * stride_ak
    b_ptrs = b_ptr + offs_k[:, None] * stride_bk + offs_bn[None, :] * stride_bn

    acc = tl.zeros((BLOCK_M, BLOCK_N), dtype=tl.float32)
    for kk in range(0, tl.cdiv(K, BLOCK_K)):
        a = tl.load(a_ptrs, mask=offs_k[None, :] < K - kk * BLOCK_K, other=0.0)
        b = tl.load(b_ptrs, mask=offs_k[:, None] < K - kk * BLOCK_K, other=0.0)
        acc = tl.dot(a, b, acc)
        a_ptrs += BLOCK_K * stride_ak
        b_ptrs += BLOCK_K * stride_bk

    c = acc.to(c_ptr.dtype.element_ty)
    offs_cm = pid_m * BLOCK_M + tl.arange(0, BLOCK_M)
    offs_cn = pid_n * BLOCK_N + tl.arange(0, BLOCK_N)
    c_ptrs = c_ptr + offs_cm[:, None] * stride_cm + offs_cn[None, :] * stride_cn
    mask = (offs_cm[:, None] < M) & (offs_cn[None, :] < N)
    tl.store(c_ptrs, c, mask=mask)

# config = {"BLOCK_K": 64, "BLOCK_M": 64, "BLOCK_N": 128, "GROUP_M": 1, "arch": "sm_100", "dtype": "fp32", "num_ctas": 1, "num_stages": 3, "num_warps": 4}
# arch = sm_100


// ===== COMPILED SASS (sm_100a) =====

	.target	sm_100a

	.elftype	@"ET_EXEC"


//--------------------- .note.nv.tkinfo           --------------------------
	.section	.note.nv.tkinfo,"",@"SHT_NOTE"
	.sectionflags	@"SHF_NOTE_NV_TKINFO"
	.tkinfo
        /*0018*/ 	.word	0x00000081
        /*0030*/ 	.string	""
        /*0030*/ 	.string	"ptxas-blackwell"
        /*0030*/ 	.string	"Cuda compilation tools, release 12.9, V12.9.86"
        /*0030*/ 	.string	"Build cuda_12.9.r12.9/compiler.36037853_0"
        /*0030*/ 	.string	"-v  -suppress-debug-info  -lineinfo  -arch sm_100a "



//--------------------- .note.nv.cuver            --------------------------
	.section	.note.nv.cuver,"",@"SHT_NOTE"
	.sectionflags	@"SHF_NOTE_NV_CUVER"
        /*0018*/ 	.short	0x0001
        /*001a*/ 	.short	0x0064
        /*001c*/ 	.short	0x0001
        /*001e*/ 	.short	0x0000
        /*0020*/ 	.short	0x0001
        /*0022*/ 	.short	0x0000


//--------------------- .nv.info                  --------------------------
	.section	.nv.info,"",@"SHT_CUDA_INFO"
	.align	4


	//----- nvinfo : EIATTR_REGCOUNT
	.align		4
        /*0000*/ 	.byte	0x04, 0x2f
        /*0002*/ 	.short	(.L_4 - .L_3)
	.align		4
.L_3:
        /*0004*/ 	.word	index@(matmul_kernel)
        /*0008*/ 	.word	0x000000ff


	//----- nvinfo : EIATTR_FRAME_SIZE
	.align		4
.L_4:
        /*000c*/ 	.byte	0x04, 0x11
        /*000e*/ 	.short	(.L_6 - .L_5)
	.align		4
.L_5:
        /*0010*/ 	.word	index@($__internal_2_$__cuda_sm10x_tcgen05_guardrail_trap_unallocated_columns_being_dealloced)
        /*0014*/ 	.word	0x000001d8


	//----- nvinfo : EIATTR_FRAME_SIZE
	.align		4
.L_6:
        /*0018*/ 	.byte	0x04, 0x11
        /*001a*/ 	.short	(.L_8 - .L_7)
	.align		4
.L_7:
        /*001c*/ 	.word	index@($__internal_1_$__cuda_sm10x_tcgen05_guardrail_trap_phase_invalid_during_alloc)
        /*0020*/ 	.word	0x000001d8


	//----- nvinfo : EIATTR_FRAME_SIZE
	.align		4
.L_8:
        /*0024*/ 	.byte	0x04, 0x11
        /*0026*/ 	.short	(.L_10 - .L_9)
	.align		4
.L_9:
        /*0028*/ 	.word	index@($__internal_0_$__cuda_sm10x_tcgen05_guardrail_trap_col_being_dealloced_not_returned_by_alloc)
        /*002c*/ 	.word	0x000001d8


	//----- nvinfo : EIATTR_FRAME_SIZE
	.align		4
.L_10:
        /*0030*/ 	.byte	0x04, 0x11
        /*0032*/ 	.short	(.L_12 - .L_11)
	.align		4
.L_11:
        /*0034*/ 	.word	index@(matmul_kernel)
        /*0038*/ 	.word	0x000001d8


	//----- nvinfo : EIATTR_MIN_STACK_SIZE
	.align		4
.L_12:
        /*003c*/ 	.byte	0x04, 0x12
        /*003e*/ 	.short	(.L_14 - .L_13)
	.align		4
.L_13:
        /*0040*/ 	.word	index@(matmul_kernel)
        /*0044*/ 	.word	0x000001d8
.L_14:


//--------------------- .nv.info.matmul_kernel    --------------------------
	.section	.nv.info.matmul_kernel,"",@"SHT_CUDA_INFO"
	.sectionflags	@""
	.align	4


	//----- nvinfo : EIATTR_CUDA_API_VERSION
	.align		4
        /*0000*/ 	.byte	0x04, 0x37
        /*0002*/ 	.short	(.L_16 - .L_15)
.L_15:
        /*0004*/ 	.word	0x00000081


	//----- nvinfo : EIATTR_KPARAM_INFO
	.align		4
.L_16:
        /*0008*/ 	.byte	0x04, 0x17
        /*000a*/ 	.short	(.L_18 - .L_17)
.L_17:
        /*000c*/ 	.word	0x00000000
        /*0010*/ 	.short	0x000d
        /*0012*/ 	.short	0x0048
        /*0014*/ 	.byte	0x00, 0xf4, 0x21, 0x00


	//----- nvinfo : EIATTR_KPARAM_INFO
	.align		4
.L_18:
        /*0018*/ 	.byte	0x04, 0x17
        /*001a*/ 	.short	(.L_20 - .L_19)
.L_19:
        /*001c*/ 	.word	0x00000000
        /*0020*/ 	.short	0x000c
        /*0022*/ 	.short	0x0040
        /*0024*/ 	.byte	0x00, 0xf4, 0x21, 0x00


	//----- nvinfo : EIATTR_KPARAM_INFO
	.align		4
.L_20:
        /*0028*/ 	.byte	0x04, 0x17
        /*002a*/ 	.short	(.L_22 - .L_21)
.L_21:
        /*002c*/ 	.word	0x00000000
        /*0030*/ 	.short	0x000b
        /*0032*/ 	.short	0x0038
        /*0034*/ 	.byte	0x00, 0xf0, 0x11, 0x00


	//----- nvinfo : EIATTR_KPARAM_INFO
	.align		4
.L_22:
        /*0038*/ 	.byte	0x04, 0x17
        /*003a*/ 	.short	(.L_24 - .L_23)
.L_23:
        /*003c*/ 	.word	0x00000000
        /*0040*/ 	.short	0x000a
        /*0042*/ 	.short	0x0034
        /*0044*/ 	.byte	0x00, 0xf0, 0x11, 0x00


	//----- nvinfo : EIATTR_KPARAM_INFO
	.align		4
.L_24:
        /*0048*/ 	.byte	0x04, 0x17
        /*004a*/ 	.short	(.L_26 - .L_25)
.L_25:
        /*004c*/ 	.word	0x00000000
        /*0050*/ 	.short	0x0009
        /*0052*/ 	.short	0x0030
        /*0054*/ 	.byte	0x00, 0xf0, 0x11, 0x00


	//----- nvinfo : EIATTR_KPARAM_INFO
	.align		4
.L_26:
        /*0058*/ 	.byte	0x04, 0x17
        /*005a*/ 	.short	(.L_28 - .L_27)
.L_27:
        /*005c*/ 	.word	0x00000000
        /*0060*/ 	.short	0x0008
        /*0062*/ 	.short	0x002c
        /*0064*/ 	.byte	0x00, 0xf0, 0x11, 0x00


	//----- nvinfo : EIATTR_KPARAM_INFO
	.align		4
.L_28:
        /*0068*/ 	.byte	0x04, 0x17
        /*006a*/ 	.short	(.L_30 - .L_29)
.L_29:
        /*006c*/ 	.word	0x00000000
        /*0070*/ 	.short	0x0007
        /*0072*/ 	.short	0x0028
        /*0074*/ 	.byte	0x00, 0xf0, 0x11, 0x00


	//----- nvinfo : EIATTR_KPARAM_INFO
	.align		4
.L_30:
        /*0078*/ 	.byte	0x04, 0x17
        /*007a*/ 	.short	(.L_32 - .L_31)
.L_31:
        /*007c*/ 	.word	0x00000000
        /*0080*/ 	.short	0x0006
        /*0082*/ 	.short	0x0024
        /*0084*/ 	.byte	0x00, 0xf0, 0x11, 0x00


	//----- nvinfo : EIATTR_KPARAM_INFO
	.align		4
.L_32:
        /*0088*/ 	.byte	0x04, 0x17
        /*008a*/ 	.short	(.L_34 - .L_33)
.L_33:
        /*008c*/ 	.word	0x00000000
        /*0090*/ 	.short	0x0005
        /*0092*/ 	.short	0x0020
        /*0094*/ 	.byte	0x00, 0xf0, 0x11, 0x00


	//----- nvinfo : EIATTR_KPARAM_INFO
	.align		4
.L_34:
        /*0098*/ 	.byte	0x04, 0x17
        /*009a*/ 	.short	(.L_36 - .L_35)
.L_35:
        /*009c*/ 	.word	0x00000000
        /*00a0*/ 	.short	0x0004
        /*00a2*/ 	.short	0x001c
        /*00a4*/ 	.byte	0x00, 0xf0, 0x11, 0x00


	//----- nvinfo : EIATTR_KPARAM_INFO
	.align		4
.L_36:
        /*00a8*/ 	.byte	0x04, 0x17
        /*00aa*/ 	.short	(.L_38 - .L_37)
.L_37:
        /*00ac*/ 	.word	0x00000000
        /*00b0*/ 	.short	0x0003
        /*00b2*/ 	.short	0x0018
        /*00b4*/ 	.byte	0x00, 0xf0, 0x11, 0x00


	//----- nvinfo : EIATTR_KPARAM_INFO
	.align		4
.L_38:
        /*00b8*/ 	.byte	0x04, 0x17
        /*00ba*/ 	.short	(.L_40 - .L_39)
.L_39:
        /*00bc*/ 	.word	0x00000000
        /*00c0*/ 	.short	0x0002
        /*00c2*/ 	.short	0x0010
        /*00c4*/ 	.byte	0x00, 0xf4, 0x21, 0x00


	//----- nvinfo : EIATTR_KPARAM_INFO
	.align		4
.L_40:
        /*00c8*/ 	.byte	0x04, 0x17
        /*00ca*/ 	.short	(.L_42 - .L_41)
.L_41:
        /*00cc*/ 	.word	0x00000000
        /*00d0*/ 	.short	0x0001
        /*00d2*/ 	.short	0x0008
        /*00d4*/ 	.byte	0x00, 0xf4, 0x21, 0x00


	//----- nvinfo : EIATTR_KPARAM_INFO
	.align		4
.L_42:
        /*00d8*/ 	.byte	0x04, 0x17
        /*00da*/ 	.short	(.L_44 - .L_43)
.L_43:
        /*00dc*/ 	.word	0x00000000
        /*00e0*/ 	.short	0x0000
        /*00e2*/ 	.short	0x0000
        /*00e4*/ 	.byte	0x00, 0xf4, 0x21, 0x00


	//----- nvinfo : EIATTR_AT_ENTRY_FRAGMENTS
	.align		4
.L_44:
        /*00e8*/ 	.byte	0x04, 0x4f
        /*00ea*/ 	.short	(.L_46 - .L_45)


	//   ....[0]....
.L_45:
        /*00ec*/ 	.word	0x00000004


	//----- nvinfo : EIATTR_RESERVED_SMEM_USED
	.align		4
.L_46:
        /*00f0*/ 	.byte	0x01, 0x41
	.zero		2


	//----- nvinfo : EIATTR_SPARSE_MMA_MASK
	.align		4
        /*00f4*/ 	.byte	0x03, 0x50
        /*00f6*/ 	.short	0x0000


	//----- nvinfo : EIATTR_TCGEN05_1CTA_USED
	.align		4
        /*00f8*/ 	.byte	0x01, 0x51
	.zero		2


	//----- nvinfo : EIATTR_MAXREG_COUNT
	.align		4
        /*00fc*/ 	.byte	0x03, 0x1b
        /*00fe*/ 	.short	0x00ff


	//----- nvinfo : EIATTR_NUM_BARRIERS
	.align		4
        /*0100*/ 	.byte	0x02, 0x4c
        /*0102*/ 	.byte	0x01
	.zero		1


	//----- nvinfo : EIATTR_ANNOTATIONS
	.align		4
        /*0104*/ 	.byte	0x04, 0x55
        /*0106*/ 	.short	(.L_48 - .L_47)


	//   ....[0]....
.L_47:
        /*0108*/ 	.word	0x00000001
        /*010c*/ 	.byte	0x10, 0x0a, 0x00, 0x00, 0x01, 0x00, 0x00, 0x00, 0x70, 0x0a, 0x00, 0x00, 0x01, 0x00, 0x00, 0x00
        /* <DEDUP_REMOVED lines=115> */
        /*084c*/ 	.byte	0x20, 0x07, 0x01, 0x00, 0x01, 0x00, 0x00, 0x00, 0x40, 0x07, 0x01, 0x00


	//----- nvinfo : EIATTR_INT_WARP_WIDE_INSTR_OFFSETS
	.align		4
.L_48:
        /*0858*/ 	.byte	0x04, 0x31
        /*085a*/ 	.short	(.L_50 - .L_49)


	//   ....[0]....
.L_49:
        /*085c*/ 	.word	0x00005870


	//   ....[1]....
        /*0860*/ 	.word	0x000058a0


	//   ....[2]....
        /*0864*/ 	.word	0x00005940


	//   ....[3]....
        /*0868*/ 	.word	0x00010bd0


	//   ....[4]....
        /*086c*/ 	.word	0x00010c20


	//----- nvinfo : EIATTR_COOP_GROUP_MASK_REGIDS
	.align		4
.L_50:
        /*0870*/ 	.byte	0x04, 0x29
        /*0872*/ 	.short	(.L_52 - .L_51)


	//   ....[0]....
.L_51:
        /*0874*/ 	.word	0xffffffff


	//   ....[1]....
        /*0878*/ 	.word	0xffffffff


	//   ....[2]....
        /*087c*/ 	.word	0xffffffff


	//   ....[3]....
        /*0880*/ 	.word	0xffffffff


	//----- nvinfo : EIATTR_COOP_GROUP_INSTR_OFFSETS
	.align		4
.L_52:
        /*0884*/ 	.byte	0x04, 0x28
        /*0886*/ 	.short	(.L_54 - .L_53)


	//   ....[0]....
.L_53:
        /*0888*/ 	.word	0x00000070


	//   ....[1]....
        /*088c*/ 	.word	0x00000330


	//   ....[2]....
        /*0890*/ 	.word	0x00010a60


	//   ....[3]....
        /*0894*/ 	.word	0x00010cd0


	//----- nvinfo : EIATTR_VRC_CTA_INIT_COUNT
	.align		4
.L_54:
        /*0898*/ 	.byte	0x02, 0x4a
        /*089a*/ 	.byte	0x80
	.zero		1


	//----- nvinfo : EIATTR_MBARRIER_INSTR_OFFSETS
	.align		4
        /*089c*/ 	.byte	0x04, 0x39
        /*089e*/ 	.short	(.L_56 - .L_55)


	//   ....[0]....
.L_55:
        /*08a0*/ 	.word	0x00005a90
        /*08a4*/ 	.word	0x000000ff
        /*08a8*/ 	.word	0x00000000
        /*08ac*/ 	.short	0x0100
        /*08ae*/ 	.byte	0x1e
	.zero		1


	//   ....[1]....
        /*08b0*/ 	.word	0x00005af0
        /*08b4*/ 	.word	0x000000ff
        /*08b8*/ 	.word	0x00024008
        /*08bc*/ 	.short	0x0100
        /*08be*/ 	.byte	0x21
	.zero		1


	//   ....[2]....
        /*08c0*/ 	.word	0x0000c9c0
        /*08c4*/ 	.word	0x000000ff
        /*08c8*/ 	.word	0x00000000
        /*08cc*/ 	.short	0x010a
        /*08ce*/ 	.byte	0x28
	.zero		1


	//   ....[3]....
        /*08d0*/ 	.word	0x0000e980
        /*08d4*/ 	.word	0x000000ff
        /*08d8*/ 	.word	0x00000000
        /*08dc*/ 	.short	0x010a
        /*08de*/ 	.byte	0x1e
	.zero		1


	//   ....[4]....
        /*08e0*/ 	.word	0x0000ea30
        /*08e4*/ 	.word	0x000000ff
        /*08e8*/ 	.word	0x00024000
        /*08ec*/ 	.short	0x0108
        /*08ee*/ 	.byte	0x21
	.zero		1


	//   ....[5]....
        /*08f0*/ 	.word	0x0000ead0
        /*08f4*/ 	.word	0x000000ff
        /*08f8*/ 	.word	0x00024008
        /*08fc*/ 	.short	0x0108
        /*08fe*/ 	.byte	0x21
	.zero		1


	//   ....[6]....
        /*0900*/ 	.word	0x00010cf0
        /*0904*/ 	.word	0x000000ff
        /*0908*/ 	.word	0x00000000
        /*090c*/ 	.short	0x010a
        /*090e*/ 	.byte	0x28
	.zero		1


	//   ....[7]....
        /*0910*/ 	.word	0x00010d20
        /*0914*/ 	.word	0x000000ff
        /*0918*/ 	.word	0x00000000
        /*091c*/ 	.short	0x010a
        /*091e*/ 	.byte	0x1e
	.zero		1


	//----- nvinfo : EIATTR_NUM_MBARRIERS
	.align		4
.L_56:
        /*0920*/ 	.byte	0x03, 0x38
        /*0922*/ 	.short	0x0002


	//----- nvinfo : EIATTR_EXIT_INSTR_OFFSETS
	.align		4
        /*0924*/ 	.byte	0x04, 0x1c
        /*0926*/ 	.short	(.L_58 - .L_57)


	//   ....[0]....
.L_57:
        /*0928*/ 	.word	0x00010ce0


	//----- nvinfo : EIATTR_REQNTID
	.align		4
.L_58:
        /*092c*/ 	.byte	0x04, 0x10
        /*092e*/ 	.short	(.L_60 - .L_59)
.L_59:
        /*0930*/ 	.word	0x00000080
        /*0934*/ 	.word	0x00000001
        /*0938*/ 	.word	0x00000001


	//----- nvinfo : EIATTR_CRS_STACK_SIZE
	.align		4
.L_60:
        /*093c*/ 	.byte	0x04, 0x1e
        /*093e*/ 	.short	(.L_62 - .L_61)
.L_61:
        /*0940*/ 	.word	0x00000000


	//----- nvinfo : EIATTR_CBANK_PARAM_SIZE
	.align		4
.L_62:
        /*0944*/ 	.byte	0x03, 0x19
        /*0946*/ 	.short	0x0050


	//----- nvinfo : EIATTR_PARAM_CBANK
	.align		4
        /*0948*/ 	.byte	0x04, 0x0a
        /*094a*/ 	.short	(.L_64 - .L_63)
	.align		4
.L_63:
        /*094c*/ 	.word	index@(.nv.constant0.matmul_kernel)
        /*0950*/ 	.short	0x0380
        /*0952*/ 	.short	0x0050


	//----- nvinfo : EIATTR_SW_WAR
	.align		4
.L_64:
        /*0954*/ 	.byte	0x04, 0x36
        /*0956*/ 	.short	(.L_66 - .L_65)
.L_65:
        /*0958*/ 	.word	0x00000008
.L_66:


//--------------------- .nv.compat                --------------------------
	.section	.nv.compat,"",@"SHT_CUDA_COMPAT_INFO"
	.align	4
        /*0000*/ 	.byte	0x02, 0x02, 0x02, 0x00, 0x02, 0x05, 0x05, 0x00, 0x02, 0x03, 0x00, 0x00, 0x02, 0x06, 0x01, 0x00


//--------------------- .nv.callgraph             --------------------------
	.section	.nv.callgraph,"",@"SHT_CUDA_CALLGRAPH"
	.align	4
	.sectionentsize	8
	.align		4
        /*0000*/ 	.word	0x00000000
	.align		4
        /*0004*/ 	.word	0xffffffff
	.align		4
        /*0008*/ 	.word	0x00000000
	.align		4
        /*000c*/ 	.word	0xfffffffe
	.align		4
        /*0010*/ 	.word	0x00000000
	.align		4
        /*0014*/ 	.word	0xfffffffd
	.align		4
        /*0018*/ 	.word	0x00000000
	.align		4
        /*001c*/ 	.word	0xfffffffc


//--------------------- .text.matmul_kernel       --------------------------
	.section	.text.matmul_kernel,"ax",@progbits
	.align	128
        .global         matmul_kernel
        .type           matmul_kernel,@function
        .size           matmul_kernel,(.L_x_20 - matmul_kernel)
        .other          matmul_kernel,@"STO_CUDA_ENTRY STV_DEFAULT"
matmul_kernel:
.text.matmul_kernel:
[----:B------:R-:W1:Y:S01]  /*0000*/  LDC R1, c[0x0][0x37c] ;  /* 0x0000df00ff017b82 */ /* 0x000e620000000800 */
[----:B------:R-:W2:Y:S01]  /*0010*/  S2R R0, SR_TID.X ;  /* 0x0000000000007919 */ /* 0x000ea20000002100 */
[----:B-1----:R-:W-:Y:S01]  /*0020*/  VIADD R1, R1, 0xfffffe28 ;  /* 0xfffffe2801017836 */ /* 0x002fe20000000000 */
[----:B--2---:R-:W-:-:S13]  /*0030*/  ISETP.GE.U32.AND P0, PT, R0, 0x20, PT ;  /* 0x000000200000780c */ /* 0x004fda0003f06070 */
[----:B------:R-:W-:Y:S02]  /*0040*/  VOTEU.ANY UP0, P0 ;  /* 0x0000000000ff7886 */ /* 0x000fe40000000100 */
[----:B------:R-:W-:Y:S05]  /*0050*/  BRA.U UP0, `(.L_x_0) ;  /* 0x0000000100b87547 */ /* 0x000fea000b800000 */
[----:B------:R-:W1:Y:S01]  /*0060*/  S2UR UR6, SR_CgaCtaId ;  /* 0x00000000000679c3 */ /* 0x000e620000008800 */
[----:B------:R-:W-:Y:S01]  /*0070*/  NOP ;  /* 0x0000000000007918 */ /* 0x000fe20000000000 */
[----:B------:R-:W-:Y:S02]  /*0080*/  UMOV UR4, 0x40 ;  /* 0x0000004000047882 */ /* 0x000fe40000000000 */
[----:B-1----:R-:W-:-:S09]  /*0090*/  ULEA UR4, UR6, UR4, 0x18 ;  /* 0x0000000406047291 */ /* 0x002fd2000f8ec0ff */
[----:B------:R-:W1:Y:S01]  /*00a0*/  LDS.U8 R0, [UR4] ;  /* 0x00000004ff007984 */ /* 0x000e620008000000 */
[----:B------:R-:W-:Y:S02]  /*00b0*/  UMOV UR4, 0x400 ;  /* 0x0000040000047882 */ /* 0x000fe40000000000 */
[----:B------:R-:W-:Y:S01]  /*00c0*/  ULEA UR4, UR6, UR4, 0x18 ;  /* 0x0000000406047291 */ /* 0x000fe2000f8ec0ff */
[----:B-1----:R-:W-:-:S13]  /*00d0*/  ISETP.NE.AND P0, PT, R0, RZ, PT ;  /* 0x000000ff0000720c */ /* 0x002fda0003f05270 */
[----:B------:R-:W-:Y:S05]  /*00e0*/  @P0 BRA `(.L_x_1) ;  /* 0x00000000007c0947 */ /* 0x000fea0003800000 */
[----:B------:R-:W-:-:S13]  /*00f0*/  ELECT P0, URZ, PT ;  /* 0x0000000000ff782f */ /* 0x000fda0003800000 */
[----:B------:R-:W-:Y:S05]  /*0100*/  @!P0 BRA `(.L_x_2) ;  /* 0x0000000000848947 */ /* 0x000fea0003800000 */
[----:B------:R-:W-:Y:S01]  /*0110*/  UMOV UR5, 0x4 ;  /* 0x0000000400057882 */ /* 0x000fe20000000000 */
[----:B------:R-:W-:Y:S02]  /*0120*/  IMAD.MOV.U32 R4, RZ, RZ, 0x1 ;  /* 0x00000001ff047424 */ /* 0x000fe400078e00ff */
[----:B------:R-:W-:Y:S02]  /*0130*/  IMAD.MOV.U32 R5, RZ, RZ, 0xf ;  /* 0x0000000fff057424 */ /* 0x000fe400078e00ff */
[----:B------:R-:W-:Y:S04]  /*0140*/  DEPBAR.LE SB1, 0x36 ;  /* 0x00009d800000791a */ /* 0x000fe80000000000 */
[----:B------:R-:W1:Y:S02]  /*0150*/  UTCATOMSWS.FIND_AND_SET.ALIGN UP1, UR5, UR5 ;  /* 0x00000005000575e3 */ /* 0x000e640008020800 */
[----:B-1----:R-:W-:-:S04]  /*0160*/  PLOP3.LUT P0, PT, PT, PT, UP1, 0x80, 0x8 ;  /* 0x000000000008781c */ /* 0x002fc80003f0f018 */
[----:B------:R-:W-:-:S04]  /*0170*/  SEL R0, RZ, 0xffffffff, !P0 ;  /* 0xffffffffff007807 */ /* 0x000fc80004000000 */
[----:B------:R-:W-:Y:S01]  /*0180*/  ISETP.NE.AND P0, PT, R0, RZ, PT ;  /* 0x000000ff0000720c */ /* 0x000fe20003f05270 */
[----:B------:R-:W-:-:S12]  /*0190*/  IMAD.U32 R0, RZ, RZ, UR5 ;  /* 0x00000005ff007e24 */ /* 0x000fd8000f8e00ff */
[----:B------:R-:W-:Y:S05]  /*01a0*/  @P0 BRA `(.L_x_3) ;  /* 0x0000000000240947 */ /* 0x000fea0003800000 */
.L_x_4:
[----:B------:R-:W-:Y:S05]  /*01b0*/  NANOSLEEP 0x64 ;  /* 0x000000640000795d */ /* 0x000fea0003800000 */
[----:B------:R-:W-:-:S05]  /*01c0*/  UMOV UR5, 0x4 ;  /* 0x0000000400057882 */ /* 0x000fca0000000000 */
[----:B------:R-:W-:Y:S04]  /*01d0*/  DEPBAR.LE SB1, 0x36 ;  /* 0x00009d800000791a */ /* 0x000fe80000000000 */
[----:B------:R-:W1:Y:S02]  /*01e0*/  UTCATOMSWS.FIND_AND_SET.ALIGN UP1, UR5, UR5 ;  /* 0x00000005000575e3 */ /* 0x000e640008020800 */
[----:B-1----:R-:W-:-:S04]  /*01f0*/  PLOP3.LUT P0, PT, PT, PT, UP1, 0x80, 0x8 ;  /* 0x000000000008781c */ /* 0x002fc80003f0f018 */
[----:B------:R-:W-:-:S04]  /*0200*/  SEL R0, RZ, 0xffffffff, !P0 ;  /* 0xffffffffff007807 */ /* 0x000fc80004000000 */
[----:B------:R-:W-:Y:S01]  /*0210*/  ISETP.NE.AND P0, PT, R0, RZ, PT ;  /* 0x000000ff0000720c */ /* 0x000fe20003f05270 */
[----:B------:R-:W-:-:S12]  /*0220*/  IMAD.U32 R0, RZ, RZ, UR5 ;  /* 0x00000005ff007e24 */ /* 0x000fd8000f8e00ff */
[----:B------:R-:W-:Y:S05]  /*0230*/  @!P0 BRA `(.L_x_4) ;  /* 0xfffffffc00dc8947 */ /* 0x000fea000383ffff */
.L_x_3:
[C---:B------:R-:W-:Y:S01]  /*0240*/  VIADD R3, R0.reuse, 0x10 ;  /* 0x0000001000037836 */ /* 0x040fe20000000000 */
[----:B------:R-:W-:Y:S01]  /*0250*/  UMOV UR5, 0x50 ;  /* 0x0000005000057882 */ /* 0x000fe20000000000 */
[----:B------:R-:W-:Y:S01]  /*0260*/  SHF.L.U32 R2, R5, R0, RZ ;  /* 0x0000000005027219 */ /* 0x000fe200000006ff */
[----:B------:R-:W-:Y:S01]  /*0270*/  ULEA UR5, UR6, UR5, 0x18 ;  /* 0x0000000506057291 */ /* 0x000fe2000f8ec0ff */
[----:B------:R-:W-:Y:S01]  /*0280*/  IMAD.SHL.U32 R0, R0, 0x20, RZ ;  /* 0x0000002000007824 */ /* 0x000fe200078e00ff */
[----:B------:R-:W-:-:S04]  /*0290*/  SHF.L.U32 R3, R4, R3, RZ ;  /* 0x0000000304037219 */ /* 0x000fc800000006ff */
[----:B------:R-:W-:-:S05]  /*02a0*/  LOP3.LUT R2, R3, R2, RZ, 0xfc, !PT ;  /* 0x0000000203027212 */ /* 0x000fca00078efcff */
[----:B------:R1:W-:Y:S04]  /*02b0*/  ATOMS.OR RZ, [UR5], R2 ;  /* 0x00000002ffff798c */ /* 0x0003e8000b000005 */
[----:B------:R1:W-:Y:S01]  /*02c0*/  STS [UR4], R0 ;  /* 0x00000000ff007988 */ /* 0x0003e20008000804 */
[----:B------:R-:W-:Y:S05]  /*02d0*/  BRA `(.L_x_2) ;  /* 0x0000000000107947 */ /* 0x000fea0003800000 */
.L_x_1:
[----:B------:R-:W-:Y:S01]  /*02e0*/  IMAD.MOV.U32 R0, RZ, RZ, -0x1 ;  /* 0xffffffffff007424 */ /* 0x000fe200078e00ff */
[----:B------:R-:W-:-:S04]  /*02f0*/  MOV R2, 0x320 ;  /* 0x0000032000027802 */ /* 0x000fc80000000f00 */
[----:B------:R1:W-:Y:S03]  /*0300*/  STS [UR4], R0 ;  /* 0x00000000ff007988 */ /* 0x0003e60008000804 */
[----:B-1----:R-:W-:Y:S05]  /*0310*/  CALL.REL.NOINC `($__internal_1_$__cuda_sm10x_tcgen05_guardrail_trap_phase_invalid_during_alloc) ;  /* 0x0000010800987944 */ /* 0x002fea0003c00000 */
.L_x_2:
[----:B------:R-:W-:Y:S05]  /*0320*/  WARPSYNC.ALL ;  /* 0x0000000000007948 */ /* 0x000fea0003800000 */
[----:B------:R-:W-:Y:S01]  /*0330*/  NOP ;  /* 0x0000000000007918 */ /* 0x000fe20000000000 */
.L_x_0:
[----:B------:R-:W2:Y:S01]  /*0340*/  LDC.64 R4, c[0x0][0x398] ;  /* 0x0000e600ff047b82 */ /* 0x000ea20000000a00 */
[----:B------:R-:W3:Y:S01]  /*0350*/  S2R R10, SR_CTAID.X ;  /* 0x00000000000a7919 */ /* 0x000ee20000002500 */
[----:B------:R-:W-:Y:S01]  /*0360*/  UMOV UR33, 0x400 ;  /* 0x0000040000217882 */ /* 0x000fe20000000000 */
[----:B------:R-:W4:Y:S01]  /*0370*/  LDCU.64 UR16, c[0x0][0x3a8] ;  /* 0x00007500ff1077ac */ /* 0x000f220008000a00 */
[----:B------:R-:W-:Y:S01]  /*0380*/  LOP3.LUT R224, R224, 0xffff7fff, RZ, 0xc0, !PT ;  /* 0xffff7fffe0e07812 */ /* 0x000fe200078ec0ff */
[----:B------:R-:W5:Y:S01]  /*0390*/  S2R R124, SR_TID.X ;  /* 0x00000000007c7919 */ /* 0x000f620000002100 */
[----:B------:R-:W1:Y:S02]  /*03a0*/  LDCU UR4, c[0x0][0x3a4] ;  /* 0x00007480ff0477ac */ /* 0x000e640008000800 */
[----:B------:R-:W1:Y:S01]  /*03b0*/  S2UR UR5, SR_CgaCtaId ;  /* 0x00000000000579c3 */ /* 0x000e620000008800 */
[----:B------:R-:W1:Y:S01]  /*03c0*/  LDCU.128 UR12, c[0x0][0x380] ;  /* 0x00007000ff0c77ac */ /* 0x000e620008000c00 */
[----:B------:R-:W1:Y:S01]  /*03d0*/  LDCU.64 UR42, c[0x0][0x358] ;  /* 0x00006b00ff2a77ac */ /* 0x000e620008000a00 */
[----:B------:R-:W-:Y:S01]  /*03e0*/  UMOV UR7, 0x1 ;  /* 0x0000000100077882 */ /* 0x000fe20000000000 */
[----:B----4-:R-:W-:-:S02]  /*03f0*/  IMAD.U32 R156, RZ, RZ, UR16 ;  /* 0x00000010ff9c7e24 */ /* 0x010fc4000f8e00ff */
[----:B------:R-:W-:Y:S02]  /*0400*/  IMAD.U32 R158, RZ, RZ, UR16 ;  /* 0x00000010ff9e7e24 */ /* 0x000fe4000f8e00ff */
[----:B-12---:R-:W-:-:S05]  /*0410*/  VIADD R0, R5, 0x7f ;  /* 0x0000007f05007836 */ /* 0x006fca0000000000 */
[----:B------:R-:W-:Y:S01]  /*0420*/  SHF.R.S32.HI R3, RZ, 0x1f, R0 ;  /* 0x0000001fff037819 */ /* 0x000fe20000011400 */
[----:B------:R-:W-:Y:S01]  /*0430*/  ULEA UR33, UR5, UR33, 0x18 ;  /* 0x0000002105217291 */ /* 0x000fe2000f8ec0ff */
[----:B---3--:R-:W-:Y:S02]  /*0440*/  IABS R8, R10 ;  /* 0x0000000a00087213 */ /* 0x008fe40000000000 */
[----:B------:R-:W-:Y:S02]  /*0450*/  LEA.HI R3, R3, R0, RZ, 0x7 ;  /* 0x0000000003037211 */ /* 0x000fe400078f38ff */
[----:B-----5:R-:W-:Y:S02]  /*0460*/  LOP3.LUT R225, R124, 0x3f, RZ, 0xc0, !PT ;  /* 0x0000003f7ce17812 */ /* 0x020fe400078ec0ff */
[----:B------:R-:W-:-:S04]  /*0470*/  SHF.R.S32.HI R7, RZ, 0x7, R3 ;  /* 0x00000007ff077819 */ /* 0x000fc80000011403 */
[-C--:B------:R-:W-:Y:S02]  /*0480*/  IABS R9, R7.reuse ;  /* 0x0000000700097213 */ /* 0x080fe40000000000 */
[----:B------:R-:W-:Y:S02]  /*0490*/  IABS R12, R7 ;  /* 0x00000007000c7213 */ /* 0x000fe40000000000 */
[----:B------:R-:W1:Y:S08]  /*04a0*/  I2F.RP R0, R9 ;  /* 0x0000000900007306 */ /* 0x000e700000209400 */
[----:B-1----:R-:W1:Y:S02]  /*04b0*/  MUFU.RCP R0, R0 ;  /* 0x0000000000007308 */ /* 0x002e640000001000 */
[----:B-1----:R-:W-:-:S02]  /*04c0*/  VIADD R2, R0, 0xffffffe ;  /* 0x0ffffffe00027836 */ /* 0x002fc40000000000 */
[----:B------:R-:W-:-:S04]  /*04d0*/  IMAD.MOV R0, RZ, RZ, -R12 ;  /* 0x000000ffff007224 */ /* 0x000fc800078e0a0c */
[----:B------:R1:W2:Y:S02]  /*04e0*/  F2I.FTZ.U32.TRUNC.NTZ R3, R2 ;  /* 0x0000000200037305 */ /* 0x0002a4000021f000 */
[----:B-1----:R-:W-:Y:S02]  /*04f0*/  IMAD.MOV.U32 R2, RZ, RZ, RZ ;  /* 0x000000ffff027224 */ /* 0x002fe400078e00ff */
[----:B--2---:R-:W-:-:S04]  /*0500*/  IMAD.MOV R6, RZ, RZ, -R3 ;  /* 0x000000ffff067224 */ /* 0x004fc800078e0a03 */
[----:B------:R-:W-:Y:S02]  /*0510*/  IMAD R11, R6, R9, RZ ;  /* 0x00000009060b7224 */ /* 0x000fe400078e02ff */
[----:B------:R-:W-:Y:S02]  /*0520*/  IMAD.MOV.U32 R6, RZ, RZ, R8 ;  /* 0x000000ffff067224 */ /* 0x000fe400078e0008 */
[----:B------:R-:W-:-:S06]  /*0530*/  IMAD.HI.U32 R3, R3, R11, R2 ;  /* 0x0000000b03037227 */ /* 0x000fcc00078e0002 */
[----:B------:R-:W-:-:S04]  /*0540*/  IMAD.HI.U32 R3, R3, R6, RZ ;  /* 0x0000000603037227 */ /* 0x000fc800078e00ff */
[----:B------:R-:W-:Y:S01]  /*0550*/  IMAD R0, R3, R0, R6 ;  /* 0x0000000003007224 */ /* 0x000fe200078e0206 */
[----:B------:R-:W-:Y:S01]  /*0560*/  IABS R6, R4 ;  /* 0x0000000400067213 */ /* 0x000fe20000000000 */
[----:B------:R-:W-:Y:S03]  /*0570*/  BAR.SYNC.DEFER_BLOCKING 0x0 ;  /* 0x0000000000007b1d */ /* 0x000fe60000010000 */
[----:B------:R-:W-:-:S03]  /*0580*/  ISETP.GT.U32.AND P1, PT, R9, R0, PT ;  /* 0x000000000900720c */ /* 0x000fc60003f24070 */
[----:B------:R-:W1:Y:S10]  /*0590*/  I2F.RP R2, R6 ;  /* 0x0000000600027306 */ /* 0x000e740000209400 */
[----:B------:R-:W-:-:S02]  /*05a0*/  @!P1 IMAD.IADD R0, R0, 0x1, -R9 ;  /* 0x0000000100009824 */ /* 0x000fc400078e0a09 */
[----:B------:R-:W-:Y:S01]  /*05b0*/  @!P1 VIADD R3, R3, 0x1 ;  /* 0x0000000103039836 */ /* 0x000fe20000000000 */
[----:B------:R-:W-:Y:S02]  /*05c0*/  ISETP.NE.AND P1, PT, R7, RZ, PT ;  /* 0x000000ff0700720c */ /* 0x000fe40003f25270 */
[----:B------:R-:W-:Y:S01]  /*05d0*/  ISETP.GE.U32.AND P0, PT, R0, R9, PT ;  /* 0x000000090000720c */ /* 0x000fe20003f06070 */
[----:B-1----:R-:W-:Y:S01]  /*05e0*/  MUFU.RCP R2, R2 ;  /* 0x0000000200027308 */ /* 0x002fe20000001000 */
[----:B------:R-:W-:-:S04]  /*05f0*/  LOP3.LUT R0, R10, R7, RZ, 0x3c, !PT ;  /* 0x000000070a007212 */ /* 0x000fc800078e3cff */
[----:B------:R-:W-:Y:S01]  /*0600*/  ISETP.GE.AND P2, PT, R0, RZ, PT ;  /* 0x000000ff0000720c */ /* 0x000fe20003f46270 */
[----:B------:R-:W-:-:S06]  /*0610*/  VIADD R0, R4, 0x3f ;  /* 0x0000003f04007836 */ /* 0x000fcc0000000000 */
[----:B------:R-:W-:-:S04]  /*0620*/  @P0 VIADD R3, R3, 0x1 ;  /* 0x0000000103030836 */ /* 0x000fc80000000000 */
[----:B------:R-:W-:Y:S01]  /*0630*/  IMAD.MOV.U32 R24, RZ, RZ, R3 ;  /* 0x000000ffff187224 */ /* 0x000fe200078e0003 */
[----:B------:R-:W-:-:S03]  /*0640*/  SHF.R.S32.HI R3, RZ, 0x1f, R0 ;  /* 0x0000001fff037819 */ /* 0x000fc60000011400 */
[----:B------:R-:W-:Y:S01]  /*0650*/  @!P2 IMAD.MOV R24, RZ, RZ, -R24 ;  /* 0x000000ffff18a224 */ /* 0x000fe200078e0a18 */
[----:B------:R-:W-:Y:S02]  /*0660*/  LEA.HI R3, R3, R0, RZ, 0x6 ;  /* 0x0000000003037211 */ /* 0x000fe400078f30ff */
[----:B------:R-:W-:-:S04]  /*0670*/  @!P1 LOP3.LUT R24, RZ, R7, RZ, 0x33, !PT ;  /* 0x00000007ff189212 */ /* 0x000fc800078e33ff */
[----:B------:R-:W-:Y:S01]  /*0680*/  LEA.HI.SX32 R3, R3, -R24, 0x1a ;  /* 0x8000001803037211 */ /* 0x000fe200078fd2ff */
[----:B------:R-:W-:-:S03]  /*0690*/  IMAD.MOV R11, RZ, RZ, -R24 ;  /* 0x000000ffff0b7224 */ /* 0x000fc600078e0a18 */
[----:B------:R-:W-:Y:S01]  /*06a0*/  VIMNMX R26, PT, PT, R3, 0x1, PT ;  /* 0x00000001031a7848 */ /* 0x000fe20003fe0100 */
[----:B------:R-:W-:Y:S01]  /*06b0*/  IMAD R17, R7, R11, R10 ;  /* 0x0000000b07117224 */ /* 0x000fe200078e020a */
[----:B------:R-:W-:Y:S02]  /*06c0*/  IABS R3, R5 ;  /* 0x0000000500037213 */ /* 0x000fe40000000000 */
[-C--:B------:R-:W-:Y:S02]  /*06d0*/  IABS R13, R26.reuse ;  /* 0x0000001a000d7213 */ /* 0x080fe40000000000 */
[----:B------:R-:W-:Y:S01]  /*06e0*/  IABS R10, R26 ;  /* 0x0000001a000a7213 */ /* 0x000fe20000000000 */
[----:B------:R-:W1:Y:S08]  /*06f0*/  I2F.RP R7, R3 ;  /* 0x0000000300077306 */ /* 0x000e700000209400 */
[----:B------:R-:W2:Y:S08]  /*0700*/  I2F.RP R0, R13 ;  /* 0x0000000d00007306 */ /* 0x000eb00000209400 */
[----:B-1----:R-:W-:Y:S08]  /*0710*/  MUFU.RCP R7, R7 ;  /* 0x0000000700077308 */ /* 0x002ff00000001000 */
[----:B--2---:R-:W1:Y:S02]  /*0720*/  MUFU.RCP R0, R0 ;  /* 0x0000000000007308 */ /* 0x004e640000001000 */
[----:B-1----:R-:W-:Y:S01]  /*0730*/  VIADD R8, R0, 0xffffffe ;  /* 0x0ffffffe00087836 */ /* 0x002fe20000000000 */
[----:B------:R-:W-:-:S05]  /*0740*/  IABS R0, R17 ;  /* 0x0000001100007213 */ /* 0x000fca0000000000 */
[----:B------:R1:W2:Y:S02]  /*0750*/  F2I.FTZ.U32.TRUNC.NTZ R9, R8 ;  /* 0x0000000800097305 */ /* 0x0002a4000021f000 */
[----:B-1----:R-:W-:Y:S02]  /*0760*/  IMAD.MOV.U32 R8, RZ, RZ, RZ ;  /* 0x000000ffff087224 */ /* 0x002fe400078e00ff */
[----:B--2---:R-:W-:-:S04]  /*0770*/  IMAD.MOV R12, RZ, RZ, -R9 ;  /* 0x000000ffff0c7224 */ /* 0x004fc800078e0a09 */
[----:B------:R-:W-:-:S04]  /*0780*/  IMAD R11, R12, R13, RZ ;  /* 0x0000000d0c0b7224 */ /* 0x000fc800078e02ff */
[----:B------:R-:W-:-:S04]  /*0790*/  IMAD.HI.U32 R8, R9, R11, R8 ;  /* 0x0000000b09087227 */ /* 0x000fc800078e0008 */
[----:B------:R-:W-:Y:S02]  /*07a0*/  IMAD.MOV.U32 R9, RZ, RZ, R0 ;  /* 0x000000ffff097224 */ /* 0x000fe400078e0000 */
[----:B------:R-:W-:Y:S02]  /*07b0*/  IMAD.MOV R0, RZ, RZ, -R10 ;  /* 0x000000ffff007224 */ /* 0x000fe400078e0a0a */
[----:B------:R-:W-:-:S04]  /*07c0*/  IMAD.HI.U32 R8, R8, R9, RZ ;  /* 0x0000000908087227 */ /* 0x000fc800078e00ff */
[----:B------:R-:W-:Y:S02]  /*07d0*/  IMAD R0, R8, R0, R9 ;  /* 0x0000000008007224 */ /* 0x000fe400078e0209 */
[----:B------:R-:W-:Y:S01]  /*07e0*/  VIADD R9, R2, 0xffffffe ;  /* 0x0ffffffe02097836 */ /* 0x000fe20000000000 */
[----:B------:R-:W-:Y:S01]  /*07f0*/  SHF.R.U32.HI R2, RZ, 0x6, R124 ;  /* 0x00000006ff027819 */ /* 0x000fe2000001167c */
[----:B------:R-:W-:Y:S01]  /*0800*/  VIADD R10, R7, 0xffffffe ;  /* 0x0ffffffe070a7836 */ /* 0x000fe20000000000 */
[----:B------:R-:W-:Y:S02]  /*0810*/  ISETP.GT.U32.AND P1, PT, R13, R0, PT ;  /* 0x000000000d00720c */ /* 0x000fe40003f24070 */
[----:B------:R-:W-:Y:S01]  /*0820*/  SGXT.U32 R2, R2, 0x1 ;  /* 0x000000010202781a */ /* 0x000fe20000000000 */
[----:B------:R-:W1:Y:S08]  /*0830*/  F2I.FTZ.U32.TRUNC.NTZ R9, R9 ;  /* 0x0000000900097305 */ /* 0x000e70000021f000 */
[----:B------:R2:W3:Y:S02]  /*0840*/  F2I.FTZ.U32.TRUNC.NTZ R11, R10 ;  /* 0x0000000a000b7305 */ /* 0x0004e4000021f000 */
[----:B------:R-:W-:-:S02]  /*0850*/  @!P1 IMAD.IADD R0, R0, 0x1, -R13 ;  /* 0x0000000100009824 */ /* 0x000fc400078e0a0d */
[----:B------:R-:W-:Y:S01]  /*0860*/  @!P1 VIADD R8, R8, 0x1 ;  /* 0x0000000108089836 */ /* 0x000fe20000000000 */
[----:B------:R-:W-:Y:S02]  /*0870*/  ISETP.NE.AND P1, PT, R26, RZ, PT ;  /* 0x000000ff1a00720c */ /* 0x000fe40003f25270 */
[----:B------:R-:W-:Y:S01]  /*0880*/  ISETP.GE.U32.AND P0, PT, R0, R13, PT ;  /* 0x0000000d0000720c */ /* 0x000fe20003f06070 */
[----:B-1----:R-:W-:Y:S01]  /*0890*/  IMAD.MOV R7, RZ, RZ, -R9 ;  /* 0x000000ffff077224 */ /* 0x002fe200078e0a09 */
[----:B------:R-:W-:Y:S01]  /*08a0*/  LOP3.LUT R0, R17, R26, RZ, 0x3c, !PT ;  /* 0x0000001a11007212 */ /* 0x000fe200078e3cff */
[----:B--2---:R-:W-:Y:S02]  /*08b0*/  IMAD.MOV.U32 R10, RZ, RZ, RZ ;  /* 0x000000ffff0a7224 */ /* 0x004fe400078e00ff */
[----:B------:R-:W-:Y:S01]  /*08c0*/  IMAD R7, R7, R6, RZ ;  /* 0x0000000607077224 */ /* 0x000fe200078e02ff */
[----:B------:R-:W-:Y:S01]  /*08d0*/  ISETP.GE.AND P2, PT, R0, RZ, PT ;  /* 0x000000ff0000720c */ /* 0x000fe20003f46270 */
[----:B---3--:R-:W-:-:S04]  /*08e0*/  IMAD.MOV R0, RZ, RZ, -R11 ;  /* 0x000000ffff007224 */ /* 0x008fc800078e0a0b */
[----:B------:R-:W-:Y:S02]  /*08f0*/  IMAD R15, R0, R3, RZ ;  /* 0x00000003000f7224 */ /* 0x000fe400078e02ff */
[----:B------:R-:W-:-:S04]  /*0900*/  @P0 VIADD R8, R8, 0x1 ;  /* 0x0000000108080836 */ /* 0x000fc80000000000 */
[----:B------:R-:W-:Y:S02]  /*0910*/  IMAD.MOV.U32 R12, RZ, RZ, R8 ;  /* 0x000000ffff0c7224 */ /* 0x000fe400078e0008 */
[----:B------:R-:W-:Y:S02]  /*0920*/  IMAD.MOV.U32 R8, RZ, RZ, RZ ;  /* 0x000000ffff087224 */ /* 0x000fe400078e00ff */
[----:B------:R-:W-:Y:S01]  /*0930*/  @!P2 IMAD.MOV R12, RZ, RZ, -R12 ;  /* 0x000000ffff0ca224 */ /* 0x000fe200078e0a0c */
[----:B------:R-:W-:Y:S01]  /*0940*/  @!P1 LOP3.LUT R12, RZ, R26, RZ, 0x33, !PT ;  /* 0x0000001aff0c9212 */ /* 0x000fe200078e33ff */
[----:B------:R-:W-:-:S04]  /*0950*/  IMAD.HI.U32 R9, R9, R7, R8 ;  /* 0x0000000709097227 */ /* 0x000fc800078e0008 */
[----:B------:R-:W-:Y:S02]  /*0960*/  IMAD.SHL.U32 R13, R12, 0x80, RZ ;  /* 0x000000800c0d7824 */ /* 0x000fe400078e00ff */
[----:B------:R-:W-:-:S03]  /*0970*/  IMAD.HI.U32 R7, R11, R15, R10 ;  /* 0x0000000f0b077227 */ /* 0x000fc600078e000a */
[C---:B------:R-:W-:Y:S01]  /*0980*/  LOP3.LUT R79, R13.reuse, 0x6, R2, 0xfe, !PT ;  /* 0x000000060d4f7812 */ /* 0x040fe200078efe02 */
[----:B------:R-:W-:Y:S01]  /*0990*/  IMAD.MOV R11, RZ, RZ, -R12 ;  /* 0x000000ffff0b7224 */ /* 0x000fe200078e0a0c */
[C---:B------:R-:W-:Y:S02]  /*09a0*/  LOP3.LUT R0, R13.reuse, R2, RZ, 0xfc, !PT ;  /* 0x000000020d007212 */ /* 0x040fe400078efcff */
[----:B------:R-:W-:Y:S01]  /*09b0*/  IABS R22, R79 ;  /* 0x0000004f00167213 */ /* 0x000fe20000000000 */
[----:B------:R-:W-:Y:S01]  /*09c0*/  IMAD R11, R26, R11, R17 ;  /* 0x0000000b1a0b7224 */ /* 0x000fe200078e0211 */
[C-C-:B------:R-:W-:Y:S02]  /*09d0*/  LOP3.LUT R133, R13.reuse, 0x2, R2.reuse, 0xfe, !PT ;  /* 0x000000020d857812 */ /* 0x140fe400078efe02 */
[----:B------:R-:W-:Y:S01]  /*09e0*/  LOP3.LUT R131, R13, 0x4, R2, 0xfe, !PT ;  /* 0x000000040d837812 */ /* 0x000fe200078efe02 */
[C---:B------:R-:W-:Y:S01]  /*09f0*/  IMAD.HI.U32 R14, R7.reuse, R22, RZ ;  /* 0x00000016070e7227 */ /* 0x040fe200078e00ff */
[----:B------:R-:W-:Y:S01]  /*0a00*/  IABS R16, R0 ;  /* 0x0000000000107213 */ /* 0x000fe20000000000 */
[----:B------:R-:W-:Y:S01]  /*0a10*/  STL [R1+0x134], R133 ;  /* 0x0001348501007387 */ /* 0x000fe20000100800 */
[----:B------:R-:W-:Y:S01]  /*0a20*/  IABS R18, R133 ;  /* 0x0000008500127213 */ /* 0x000fe20000000000 */
[----:B------:R-:W-:Y:S01]  /*0a30*/  IMAD.MOV R14, RZ, RZ, -R14 ;  /* 0x000000ffff0e7224 */ /* 0x000fe200078e0a0e */
[----:B------:R-:W-:Y:S01]  /*0a40*/  IABS R20, R131 ;  /* 0x0000008300147213 */ /* 0x000fe20000000000 */
[----:B------:R-:W-:Y:S01]  /*0a50*/  IMAD.HI.U32 R8, R7, R16, RZ ;  /* 0x0000001007087227 */ /* 0x000fe200078e00ff */
[C-C-:B------:R-:W-:Y:S01]  /*0a60*/  LOP3.LUT R127, R13.reuse, 0xa, R2.reuse, 0xfe, !PT ;  /* 0x0000000a0d7f7812 */ /* 0x140fe200078efe02 */
[----:B------:R-:W-:Y:S01]  /*0a70*/  STL [R1+0x130], R131 ;  /* 0x0001308301007387 */ /* 0x000fe20000100800 */
[--C-:B------:R-:W-:Y:S01]  /*0a80*/  LOP3.LUT R108, R13, 0xe, R2.reuse, 0xfe, !PT ;  /* 0x0000000e0d6c7812 */ /* 0x100fe200078efe02 */
[----:B------:R-:W-:Y:S01]  /*0a90*/  IMAD.HI.U32 R10, R7, R18, RZ ;  /* 0x00000012070a7227 */ /* 0x000fe200078e00ff */
[--C-:B------:R-:W-:Y:S01]  /*0aa0*/  LOP3.LUT R129, R13, 0x8, R2.reuse, 0xfe, !PT ;  /* 0x000000080d817812 */ /* 0x100fe200078efe02 */
[----:B------:R-:W-:Y:S01]  /*0ab0*/  STL [R1+0x12c], R79 ;  /* 0x00012c4f01007387 */ /* 0x000fe20000100800 */
[----:B------:R-:W-:Y:S01]  /*0ac0*/  IABS R26, R108 ;  /* 0x0000006c001a7213 */ /* 0x000fe20000000000 */
[----:B------:R-:W-:Y:S01]  /*0ad0*/  IMAD.HI.U32 R12, R7, R20, RZ ;  /* 0x00000014070c7227 */ /* 0x000fe200078e00ff */
[C-C-:B------:R-:W-:Y:S01]  /*0ae0*/  LOP3.LUT R123, R13.reuse, 0x12, R2.reuse, 0xfe, !PT ;  /* 0x000000120d7b7812 */ /* 0x140fe200078efe02 */
[----:B------:R-:W-:Y:S01]  /*0af0*/  STL [R1+0x128], R129 ;  /* 0x0001288101007387 */ /* 0x000fe20000100800 */
[----:B------:R-:W-:Y:S01]  /*0b00*/  LOP3.LUT R126, R13, 0xc, R2, 0xfe, !PT ;  /* 0x0000000c0d7e7812 */ /* 0x000fe200078efe02 */
[----:B------:R-:W-:Y:S01]  /*0b10*/  IMAD R14, R3, R14, R22 ;  /* 0x0000000e030e7224 */ /* 0x000fe200078e0216 */
[----:B------:R-:W-:Y:S01]  /*0b20*/  IABS R22, R127 ;  /* 0x0000007f00167213 */ /* 0x000fe20000000000 */
[----:B------:R-:W-:Y:S01]  /*0b30*/  IMAD.MOV R8, RZ, RZ, -R8 ;  /* 0x000000ffff087224 */ /* 0x000fe200078e0a08 */
[C---:B------:R-:W-:Y:S01]  /*0b40*/  LOP3.LUT R119, R13.reuse, 0x1a, R2, 0xfe, !PT ;  /* 0x0000001a0d777812 */ /* 0x040fe200078efe02 */
[----:B------:R-:W-:Y:S01]  /*0b50*/  IMAD.MOV R10, RZ, RZ, -R10 ;  /* 0x000000ffff0a7224 */ /* 0x000fe200078e0a0a */
[----:B------:R-:W-:Y:S01]  /*0b60*/  LOP3.LUT R125, R13, 0x10, R2, 0xfe, !PT ;  /* 0x000000100d7d7812 */ /* 0x000fe200078efe02 */
[----:B------:R-:W-:Y:S01]  /*0b70*/  IMAD.MOV R12, RZ, RZ, -R12 ;  /* 0x000000ffff0c7224 */ /* 0x000fe200078e0a0c */
[----:B------:R-:W-:Y:S01]  /*0b80*/  IABS R34, R119 ;  /* 0x0000007700227213 */ /* 0x000fe20000000000 */
[C---:B------:R-:W-:Y:S01]  /*0b90*/  IMAD R8, R3.reuse, R8, R16 ;  /* 0x0000000803087224 */ /* 0x040fe200078e0210 */
[----:B------:R-:W-:Y:S01]  /*0ba0*/  IABS R28, R125 ;  /* 0x0000007d001c7213 */ /* 0x000fe20000000000 */
[----:B------:R-:W-:Y:S01]  /*0bb0*/  IMAD R10, R3, R10, R18 ;  /* 0x0000000a030a7224 */ /* 0x000fe200078e0212 */
[----:B------:R-:W-:Y:S01]  /*0bc0*/  LOP3.LUT R118, R13, 0x1c, R2, 0xfe, !PT ;  /* 0x0000001c0d767812 */ /* 0x000fe200078efe02 */
[----:B------:R-:W-:Y:S01]  /*0bd0*/  IMAD R12, R3, R12, R20 ;  /* 0x0000000c030c7224 */ /* 0x000fe200078e0214 */
[----:B------:R-:W-:Y:S01]  /*0be0*/  IABS R20, R129 ;  /* 0x0000008100147213 */ /* 0x000fe20000000000 */
[----:B------:R-:W-:Y:S01]  /*0bf0*/  IMAD.HI.U32 R16, R7, R22, RZ ;  /* 0x0000001607107227 */ /* 0x000fe200078e00ff */
[C-C-:B------:R-:W-:Y:S01]  /*0c00*/  LOP3.LUT R120, R13.reuse, 0x18, R2.reuse, 0xfe, !PT ;  /* 0x000000180d787812 */ /* 0x140fe200078efe02 */
[----:B------:R-:W-:Y:S01]  /*0c10*/  STL [R1+0x124], R127 ;  /* 0x0001247f01007387 */ /* 0x000fe20000100800 */
[----:B------:R-:W-:Y:S01]  /*0c20*/  LOP3.LUT R114, R13, 0x24, R2, 0xfe, !PT ;  /* 0x000000240d727812 */ /* 0x000fe200078efe02 */
[----:B------:R-:W-:Y:S01]  /*0c30*/  IMAD.HI.U32 R18, R7, R26, RZ ;  /* 0x0000001a07127227 */ /* 0x000fe200078e00ff */
[----:B------:R-:W-:Y:S01]  /*0c40*/  IABS R36, R118 ;  /* 0x0000007600247213 */ /* 0x000fe20000000000 */
[----:B------:R1:W-:Y:S01]  /*0c50*/  STL [R1+0x120], R126 ;  /* 0x0001207e01007387 */ /* 0x0003e20000100800 */
[----:B------:R-:W-:Y:S01]  /*0c60*/  IABS R32, R120 ;  /* 0x0000007800207213 */ /* 0x000fe20000000000 */
[----:B------:R-:W-:Y:S01]  /*0c70*/  IMAD.MOV R21, RZ, RZ, -R16 ;  /* 0x000000ffff157224 */ /* 0x000fe200078e0a10 */
[----:B------:R-:W-:Y:S01]  /*0c80*/  IABS R44, R114 ;  /* 0x00000072002c7213 */ /* 0x000fe20000000000 */
[----:B------:R-:W-:Y:S01]  /*0c90*/  IMAD.MOV R23, RZ, RZ, -R18 ;  /* 0x000000ffff177224 */ /* 0x000fe200078e0a12 */
[--C-:B------:R-:W-:Y:S01]  /*0ca0*/  LOP3.LUT R110, R13, 0x26, R2.reuse, 0xfe, !PT ;  /* 0x000000260d6e7812 */ /* 0x100fe200078efe02 */
[----:B------:R-:W-:Y:S01]  /*0cb0*/  IMAD.HI.U32 R15, R7, R20, RZ ;  /* 0x00000014070f7227 */ /* 0x000fe200078e00ff */
[C-C-:B------:R-:W-:Y:S01]  /*0cc0*/  LOP3.LUT R122, R13.reuse, 0x14, R2.reuse, 0xfe, !PT ;  /* 0x000000140d7a7812 */ /* 0x140fe200078efe02 */
[----:B------:R2:W-:Y:S01]  /*0cd0*/  STL [R1+0x11c], R108 ;  /* 0x00011c6c01007387 */ /* 0x0005e20000100800 */
[----:B------:R-:W-:Y:S01]  /*0ce0*/  LOP3.LUT R115, R13, 0x22, R2, 0xfe, !PT ;  /* 0x000000220d737812 */ /* 0x000fe200078efe02 */
[----:B------:R-:W-:Y:S01]  /*0cf0*/  IMAD R18, R3, R21, R22 ;  /* 0x0000001503127224 */ /* 0x000fe200078e0216 */
[----:B------:R-:W-:Y:S01]  /*0d00*/  LOP3.LUT R109, R13, 0x2e, R2, 0xfe, !PT ;  /* 0x0000002e0d6d7812 */ /* 0x000fe200078efe02 */
[C---:B------:R-:W-:Y:S01]  /*0d10*/  IMAD R22, R3.reuse, R23, R26 ;  /* 0x0000001703167224 */ /* 0x040fe200078e021a */
[----:B------:R-:W-:Y:S01]  /*0d20*/  IABS R26, R123 ;  /* 0x0000007b001a7213 */ /* 0x000fe20000000000 */
[----:B------:R-:W-:Y:S01]  /*0d30*/  IMAD.MOV R15, RZ, RZ, -R15 ;  /* 0x000000ffff0f7224 */ /* 0x000fe200078e0a0f */
[----:B------:R-:W-:Y:S01]  /*0d40*/  IABS R46, R110 ;  /* 0x0000006e002e7213 */ /* 0x000fe20000000000 */
[----:B------:R-:W-:Y:S01]  /*0d50*/  IMAD.IADD R11, R24, 0x1, R11 ;  /* 0x00000001180b7824 */ /* 0x000fe200078e020b */
[----:B------:R-:W-:Y:S01]  /*0d60*/  IABS R24, R126 ;  /* 0x0000007e00187213 */ /* 0x000fe20000000000 */
[----:B------:R-:W-:Y:S01]  /*0d70*/  IMAD R16, R3, R15, R20 ;  /* 0x0000000f03107224 */ /* 0x000fe200078e0214 */
[----:B------:R-:W-:Y:S01]  /*0d80*/  IABS R42, R115 ;  /* 0x00000073002a7213 */ /* 0x000fe20000000000 */
[----:B------:R-:W-:Y:S01]  /*0d90*/  IMAD.HI.U32 R15, R7, R26, RZ ;  /* 0x0000001a070f7227 */ /* 0x000fe200078e00ff */
[----:B------:R-:W-:Y:S01]  /*0da0*/  IABS R54, R109 ;  /* 0x0000006d00367213 */ /* 0x000fe20000000000 */
[----:B------:R-:W-:Y:S01]  /*0db0*/  STL [R1+0x118], R125 ;  /* 0x0001187d01007387 */ /* 0x000fe20000100800 */
[--C-:B------:R-:W-:Y:S01]  /*0dc0*/  LOP3.LUT R107, R13, 0x30, R2.reuse, 0xfe, !PT ;  /* 0x000000300d6b7812 */ /* 0x100fe200078efe02 */
[----:B------:R-:W-:Y:S01]  /*0dd0*/  IMAD.HI.U32 R17, R7, R24, RZ ;  /* 0x0000001807117227 */ /* 0x000fe200078e00ff */
[C-C-:B------:R-:W-:Y:S01]  /*0de0*/  LOP3.LUT R117, R13.reuse, 0x1e, R2.reuse, 0xfe, !PT ;  /* 0x0000001e0d757812 */ /* 0x140fe200078efe02 */
[----:B------:R-:W-:Y:S01]  /*0df0*/  STL [R1+0x114], R123 ;  /* 0x0001147b01007387 */ /* 0x000fe20000100800 */
[--C-:B------:R-:W-:Y:S01]  /*0e00*/  LOP3.LUT R111, R13, 0x2c, R2.reuse, 0xfe, !PT ;  /* 0x0000002c0d6f7812 */ /* 0x100fe200078efe02 */
[----:B------:R-:W-:Y:S01]  /*0e10*/  IMAD.HI.U32 R23, R7, R34, RZ ;  /* 0x0000002207177227 */ /* 0x000fe200078e00ff */
[----:B------:R-:W-:Y:S01]  /*0e20*/  IABS R56, R107 ;  /* 0x0000006b00387213 */ /* 0x000fe20000000000 */
[----:B------:R-:W-:Y:S01]  /*0e30*/  STL [R1+0x110], R122 ;  /* 0x0001107a01007387 */ /* 0x000fe20000100800 */
[----:B------:R-:W-:Y:S01]  /*0e40*/  IABS R38, R117 ;  /* 0x0000007500267213 */ /* 0x000fe20000000000 */
[----:B------:R-:W-:Y:S01]  /*0e50*/  IMAD.MOV R15, RZ, RZ, -R15 ;  /* 0x000000ffff0f7224 */ /* 0x000fe200078e0a0f */
[----:B------:R-:W-:Y:S01]  /*0e60*/  LOP3.LUT R99, R13, 0x38, R2, 0xfe, !PT ;  /* 0x000000380d637812 */ /* 0x000fe200078efe02 */
[----:B------:R-:W-:Y:S01]  /*0e70*/  IMAD.HI.U32 R19, R7, R28, RZ ;  /* 0x0000001c07137227 */ /* 0x000fe200078e00ff */
[----:B------:R-:W-:-:S02]  /*0e80*/  IABS R52, R111 ;  /* 0x0000006f00347213 */ /* 0x000fc40000000000 */
[----:B------:R-:W-:Y:S01]  /*0e90*/  IABS R64, R99 ;  /* 0x0000006300407213 */ /* 0x000fe20000000000 */
[----:B------:R-:W-:Y:S01]  /*0ea0*/  IMAD.MOV R17, RZ, RZ, -R17 ;  /* 0x000000ffff117224 */ /* 0x000fe200078e0a11 */
[C-C-:B------:R-:W-:Y:S01]  /*0eb0*/  LOP3.LUT R112, R13.reuse, 0x28, R2.reuse, 0xfe, !PT ;  /* 0x000000280d707812 */ /* 0x140fe200078efe02 */
[----:B------:R-:W-:Y:S01]  /*0ec0*/  IMAD.MOV R23, RZ, RZ, -R23 ;  /* 0x000000ffff177224 */ /* 0x000fe200078e0a17 */
[----:B------:R-:W-:Y:S01]  /*0ed0*/  LOP3.LUT R101, R13, 0x36, R2, 0xfe, !PT ;  /* 0x000000360d657812 */ /* 0x000fe200078efe02 */
[----:B------:R-:W-:Y:S01]  /*0ee0*/  IMAD R26, R3, R15, R26 ;  /* 0x0000000f031a7224 */ /* 0x000fe200078e021a */
[----:B------:R-:W-:Y:S01]  /*0ef0*/  IABS R48, R112 ;  /* 0x0000007000307213 */ /* 0x000fe20000000000 */
[----:B------:R-:W-:Y:S01]  /*0f00*/  IMAD.MOV R19, RZ, RZ, -R19 ;  /* 0x000000ffff137224 */ /* 0x000fe200078e0a13 */
[----:B------:R-:W-:Y:S01]  /*0f10*/  LOP3.LUT R95, R13, 0x3c, R2, 0xfe, !PT ;  /* 0x0000003c0d5f7812 */ /* 0x000fe200078efe02 */
[----:B------:R-:W-:Y:S01]  /*0f20*/  IMAD.HI.U32 R15, R7, R36, RZ ;  /* 0x00000024070f7227 */ /* 0x000fe200078e00ff */
[----:B------:R-:W-:-:S02]  /*0f30*/  IABS R62, R101 ;  /* 0x00000065003e7213 */ /* 0x000fc40000000000 */
[----:B------:R-:W-:Y:S01]  /*0f40*/  LOP3.LUT R97, R13, 0x3a, R2, 0xfe, !PT ;  /* 0x0000003a0d617812 */ /* 0x000fe200078efe02 */
[C---:B------:R-:W-:Y:S01]  /*0f50*/  IMAD R20, R3.reuse, R17, R24 ;  /* 0x0000001103147224 */ /* 0x040fe200078e0218 */
[----:B------:R-:W-:Y:S01]  /*0f60*/  IABS R68, R95 ;  /* 0x0000005f00447213 */ /* 0x000fe20000000000 */
[----:B------:R-:W-:Y:S01]  /*0f70*/  IMAD R34, R3, R23, R34 ;  /* 0x0000001703227224 */ /* 0x000fe200078e0222 */
[----:B------:R-:W-:Y:S01]  /*0f80*/  LOP3.LUT R105, R13, 0x32, R2, 0xfe, !PT ;  /* 0x000000320d697812 */ /* 0x000fe200078efe02 */
[----:B------:R-:W-:Y:S01]  /*0f90*/  IMAD R24, R3, R19, R28 ;  /* 0x0000001303187224 */ /* 0x000fe200078e021c */
[----:B------:R-:W-:Y:S01]  /*0fa0*/  IABS R28, R122 ;  /* 0x0000007a001c7213 */ /* 0x000fe20000000000 */
[C---:B------:R-:W-:Y:S01]  /*0fb0*/  IMAD.HI.U32 R21, R7.reuse, R32, RZ ;  /* 0x0000002007157227 */ /* 0x040fe200078e00ff */
[----:B------:R-:W-:Y:S02]  /*0fc0*/  IABS R66, R97 ;  /* 0x0000006100427213 */ /* 0x000fe40000000000 */
[----:B------:R-:W-:Y:S01]  /*0fd0*/  LOP3.LUT R89, R0, 0x42, RZ, 0xfc, !PT ;  /* 0x0000004200597812 */ /* 0x000fe200078efcff */
[----:B------:R-:W-:Y:S01]  /*0fe0*/  IMAD.HI.U32 R23, R7, R44, RZ ;  /* 0x0000002c07177227 */ /* 0x000fe200078e00ff */
[----:B------:R-:W-:-:S02]  /*0ff0*/  IABS R58, R105 ;  /* 0x00000069003a7213 */ /* 0x000fc40000000000 */
[C---:B------:R-:W-:Y:S01]  /*1000*/  LOP3.LUT R85, R0.reuse, 0x46, RZ, 0xfc, !PT ;  /* 0x0000004600557812 */ /* 0x040fe200078efcff */
[----:B------:R-:W-:Y:S01]  /*1010*/  IMAD.MOV R15, RZ, RZ, -R15 ;  /* 0x000000ffff0f7224 */ /* 0x000fe200078e0a0f */
[C-C-:B------:R-:W-:Y:S01]  /*1020*/  LOP3.LUT R121, R13.reuse, 0x16, R2.reuse, 0xfe, !PT ;  /* 0x000000160d797812 */ /* 0x140fe200078efe02 */
[----:B------:R-:W-:Y:S01]  /*1030*/  IMAD.MOV R21, RZ, RZ, -R21 ;  /* 0x000000ffff157224 */ /* 0x000fe200078e0a15 */
[C-C-:B------:R-:W-:Y:S01]  /*1040*/  LOP3.LUT R116, R13.reuse, 0x20, R2.reuse, 0xfe, !PT ;  /* 0x000000200d747812 */ /* 0x140fe200078efe02 */
[----:B------:R-:W-:Y:S01]  /*1050*/  IMAD.MOV R23, RZ, RZ, -R23 ;  /* 0x000000ffff177224 */ /* 0x000fe200078e0a17 */
[----:B------:R-:W-:Y:S01]  /*1060*/  LOP3.LUT R113, R13, 0x2a, R2, 0xfe, !PT ;  /* 0x0000002a0d717812 */ /* 0x000fe200078efe02 */
[----:B------:R-:W-:Y:S01]  /*1070*/  IMAD R36, R3, R15, R36 ;  /* 0x0000000f03247224 */ /* 0x000fe200078e0224 */
[--C-:B------:R-:W-:Y:S01]  /*1080*/  LOP3.LUT R103, R13, 0x34, R2.reuse, 0xfe, !PT ;  /* 0x000000340d677812 */ /* 0x100fe200078efe02 */
[----:B------:R-:W-:Y:S01]  /*1090*/  IMAD.HI.U32 R15, R7, R46, RZ ;  /* 0x0000002e070f7227 */ /* 0x000fe200078e00ff */
[----:B------:R-:W-:Y:S01]  /*10a0*/  LOP3.LUT R93, R13, 0x3e, R2, 0xfe, !PT ;  /* 0x0000003e0d5d7812 */ /* 0x000fe200078efe02 */
[----:B------:R-:W-:Y:S01]  /*10b0*/  STL [R1+0x10c], R121 ;  /* 0x00010c7901007387 */ /* 0x000fe20000100800 */
[----:B------:R-:W-:Y:S01]  /*10c0*/  IABS R74, R89 ;  /* 0x00000059004a7213 */ /* 0x000fe20000000000 */
[----:B------:R-:W-:Y:S01]  /*10d0*/  IMAD.HI.U32 R17, R7, R28, RZ ;  /* 0x0000001c07117227 */ /* 0x000fe200078e00ff */
[C---:B------:R-:W-:Y:S01]  /*10e0*/  LOP3.LUT R87, R0.reuse, 0x44, RZ, 0xfc, !PT ;  /* 0x0000004400577812 */ /* 0x040fe200078efcff */
[----:B------:R3:W-:Y:S01]  /*10f0*/  STL [R1+0x108], R120 ;  /* 0x0001087801007387 */ /* 0x0007e20000100800 */
[----:B------:R-:W-:Y:S01]  /*1100*/  IABS R78, R85 ;  /* 0x00000055004e7213 */ /* 0x000fe20000000000 */
[C---:B------:R-:W-:Y:S01]  /*1110*/  IMAD R32, R3.reuse, R21, R32 ;  /* 0x0000001503207224 */ /* 0x040fe200078e0220 */
[C---:B------:R-:W-:Y:S01]  /*1120*/  LOP3.LUT R77, R0.reuse, 0x4c, RZ, 0xfc, !PT ;  /* 0x0000004c004d7812 */ /* 0x040fe200078efcff */
[----:B------:R-:W-:Y:S01]  /*1130*/  IMAD R44, R3, R23, R44 ;  /* 0x00000017032c7224 */ /* 0x000fe200078e022c */
[----:B------:R-:W-:Y:S01]  /*1140*/  IABS R76, R87 ;  /* 0x00000057004c7213 */ /* 0x000fe20000000000 */
[C---:B------:R-:W-:Y:S01]  /*1150*/  IMAD.HI.U32 R21, R7.reuse, R42, RZ ;  /* 0x0000002a07157227 */ /* 0x040fe200078e00ff */
[----:B------:R-:W-:Y:S01]  /*1160*/  IABS R70, R93 ;  /* 0x0000005d00467213 */ /* 0x000fe20000000000 */
[----:B------:R-:W-:Y:S01]  /*1170*/  STL [R1+0x104], R119 ;  /* 0x0001047701007387 */ /* 0x000fe20000100800 */
[C---:B------:R-:W-:Y:S01]  /*1180*/  LOP3.LUT R73, R0.reuse, 0x50, RZ, 0xfc, !PT ;  /* 0x0000005000497812 */ /* 0x040fe200078efcff */
[----:B------:R-:W-:Y:S01]  /*1190*/  IMAD.HI.U32 R23, R7, R54, RZ ;  /* 0x0000003607177227 */ /* 0x000fe200078e00ff */
[----:B------:R-:W-:Y:S01]  /*11a0*/  IABS R84, R77 ;  /* 0x0000004d00547213 */ /* 0x000fe20000000000 */
[----:B------:R4:W-:Y:S01]  /*11b0*/  STL [R1+0x100], R118 ;  /* 0x0001007601007387 */ /* 0x0009e20000100800 */
[C---:B------:R-:W-:Y:S01]  /*11c0*/  LOP3.LUT R75, R0.reuse, 0x4e, RZ, 0xfc, !PT ;  /* 0x0000004e004b7812 */ /* 0x040fe200078efcff */
[----:B------:R-:W-:Y:S01]  /*11d0*/  IMAD.MOV R15, RZ, RZ, -R15 ;  /* 0x000000ffff0f7224 */ /* 0x000fe200078e0a0f */
[----:B------:R-:W-:Y:S01]  /*11e0*/  IABS R88, R73 ;  /* 0x0000004900587213 */ /* 0x000fe20000000000 */
[----:B------:R-:W-:Y:S01]  /*11f0*/  IMAD.MOV R17, RZ, RZ, -R17 ;  /* 0x000000ffff117224 */ /* 0x000fe200078e0a11 */
[C---:B------:R-:W-:Y:S01]  /*1200*/  LOP3.LUT R83, R0.reuse, 0x48, RZ, 0xfc, !PT ;  /* 0x0000004800537812 */ /* 0x040fe200078efcff */
[----:B------:R-:W-:Y:S01]  /*1210*/  IMAD.MOV R21, RZ, RZ, -R21 ;  /* 0x000000ffff157224 */ /* 0x000fe200078e0a15 */
[C---:B------:R-:W-:Y:S01]  /*1220*/  LOP3.LUT R67, R0.reuse, 0x56, RZ, 0xfc, !PT ;  /* 0x0000005600437812 */ /* 0x040fe200078efcff */
[----:B------:R-:W-:Y:S01]  /*1230*/  IMAD.MOV R23, RZ, RZ, -R23 ;  /* 0x000000ffff177224 */ /* 0x000fe200078e0a17 */
[----:B------:R-:W-:Y:S01]  /*1240*/  IABS R86, R75 ;  /* 0x0000004b00567213 */ /* 0x000fe20000000000 */
[C---:B------:R-:W-:Y:S01]  /*1250*/  IMAD R46, R3.reuse, R15, R46 ;  /* 0x0000000f032e7224 */ /* 0x040fe200078e022e */
[----:B------:R-:W-:Y:S01]  /*1260*/  IABS R80, R83 ;  /* 0x0000005300507213 */ /* 0x000fe20000000000 */
[----:B------:R-:W-:Y:S01]  /*1270*/  IMAD R28, R3, R17, R28 ;  /* 0x00000011031c7224 */ /* 0x000fe200078e021c */
[C---:B------:R-:W-:Y:S01]  /*1280*/  LOP3.LUT R63, R0.reuse, 0x5a, RZ, 0xfc, !PT ;  /* 0x0000005a003f7812 */ /* 0x040fe200078efcff */
[C---:B------:R-:W-:Y:S01]  /*1290*/  IMAD.HI.U32 R15, R7.reuse, R56, RZ ;  /* 0x00000038070f7227 */ /* 0x040fe200078e00ff */
[----:B------:R-:W-:Y:S01]  /*12a0*/  IABS R94, R67 ;  /* 0x00000043005e7213 */ /* 0x000fe20000000000 */
[----:B------:R-:W-:Y:S01]  /*12b0*/  STL [R1+0xfc], R117 ;  /* 0x0000fc7501007387 */ /* 0x000fe20000100800 */
[C---:B------:R-:W-:Y:S01]  /*12c0*/  LOP3.LUT R65, R0.reuse, 0x58, RZ, 0xfc, !PT ;  /* 0x0000005800417812 */ /* 0x040fe200078efcff */
[----:B------:R-:W-:Y:S01]  /*12d0*/  IMAD.HI.U32 R17, R7, R38, RZ ;  /* 0x0000002607117227 */ /* 0x000fe200078e00ff */
[----:B------:R-:W-:Y:S01]  /*12e0*/  IABS R98, R63 ;  /* 0x0000003f00627213 */ /* 0x000fe20000000000 */
[----:B------:R-:W-:Y:S01]  /*12f0*/  STL [R1+0xf8], R116 ;  /* 0x0000f87401007387 */ /* 0x000fe20000100800 */
[C---:B------:R-:W-:Y:S01]  /*1300*/  LOP3.LUT R71, R0.reuse, 0x52, RZ, 0xfc, !PT ;  /* 0x0000005200477812 */ /* 0x040fe200078efcff */
        /* <DEDUP_REMOVED lines=8> */
[----:B------:R-:W-:Y:S01]  /*1390*/  IMAD.MOV R23, RZ, RZ, -R15 ;  /* 0x000000ffff177224 */ /* 0x000fe200078e0a0f */
[----:B------:R-:W-:Y:S01]  /*13a0*/  IABS R104, R57 ;  /* 0x0000003900687213 */ /* 0x000fe20000000000 */
[----:B------:R-:W-:Y:S01]  /*13b0*/  IMAD.MOV R17, RZ, RZ, -R17 ;  /* 0x000000ffff117224 */ /* 0x000fe200078e0a11 */
[C---:B------:R-:W-:Y:S01]  /*13c0*/  LOP3.LUT R55, R0.reuse, 0x62, RZ, 0xfc, !PT ;  /* 0x0000006200377812 */ /* 0x040fe200078efcff */
[----:B------:R-:W-:Y:S01]  /*13d0*/  IMAD.HI.U32 R15, R7, R64, RZ ;  /* 0x00000040070f7227 */ /* 0x000fe200078e00ff */
[----:B------:R-:W-:Y:S01]  /*13e0*/  IABS R128, R53 ;  /* 0x0000003500807213 */ /* 0x000fe20000000000 */
[----:B------:R-:W-:Y:S01]  /*13f0*/  STL [R1+0xf0], R114 ;  /* 0x0000f07201007387 */ /* 0x000fe20000100800 */
[C---:B------:R-:W-:Y:S01]  /*1400*/  LOP3.LUT R61, R0.reuse, 0x5c, RZ, 0xfc, !PT ;  /* 0x0000005c003d7812 */ /* 0x040fe200078efcff */
[----:B------:R-:W-:Y:S01]  /*1410*/  IMAD.MOV R21, RZ, RZ, -R21 ;  /* 0x000000ffff157224 */ /* 0x000fe200078e0a15 */
[----:B------:R-:W-:Y:S01]  /*1420*/  IABS R106, R55 ;  /* 0x00000037006a7213 */ /* 0x000fe20000000000 */
[----:B------:R-:W-:Y:S01]  /*1430*/  IMAD R38, R3, R17, R38 ;  /* 0x0000001103267224 */ /* 0x000fe200078e0226 */
[----:B------:R-:W-:Y:S01]  /*1440*/  IABS R100, R61 ;  /* 0x0000003d00647213 */ /* 0x000fe20000000000 */
[----:B------:R-:W-:Y:S01]  /*1450*/  IMAD.MOV R15, RZ, RZ, -R15 ;  /* 0x000000ffff0f7224 */ /* 0x000fe200078e0a0f */
[C---:B------:R-:W-:Y:S01]  /*1460*/  LOP3.LUT R43, R0.reuse, 0x6e, RZ, 0xfc, !PT ;  /* 0x0000006e002b7812 */ /* 0x040fe200078efcff */
[----:B------:R-:W-:Y:S01]  /*1470*/  IMAD.HI.U32 R17, R7, R48, RZ ;  /* 0x0000003007117227 */ /* 0x000fe200078e00ff */
[C---:B------:R-:W-:Y:S01]  /*1480*/  LOP3.LUT R51, R0.reuse, 0x66, RZ, 0xfc, !PT ;  /* 0x0000006600337812 */ /* 0x040fe200078efcff */
[----:B------:R-:W-:Y:S01]  /*1490*/  STL [R1+0xec], R110 ;  /* 0x0000ec6e01007387 */ /* 0x000fe20000100800 */
[----:B------:R-:W-:Y:S01]  /*14a0*/  IABS R138, R43 ;  /* 0x0000002b008a7213 */ /* 0x000fe20000000000 */
[----:B------:R-:W-:Y:S01]  /*14b0*/  IMAD R52, R3, R21, R52 ;  /* 0x0000001503347224 */ /* 0x000fe200078e0234 */
[C---:B------:R-:W-:Y:S01]  /*14c0*/  LOP3.LUT R37, R0.reuse, 0x74, RZ, 0xfc, !PT ;  /* 0x0000007400257812 */ /* 0x040fe200078efcff */
[----:B------:R-:W-:Y:S01]  /*14d0*/  IMAD.HI.U32 R21, R7, R62, RZ ;  /* 0x0000003e07157227 */ /* 0x000fe200078e00ff */
[----:B------:R-:W-:Y:S01]  /*14e0*/  IABS R130, R51 ;  /* 0x0000003300827213 */ /* 0x000fe20000000000 */
[----:B------:R-:W-:Y:S01]  /*14f0*/  STL [R1+0xe8], R112 ;  /* 0x0000e87001007387 */ /* 0x000fe20000100800 */
[----:B------:R-:W-:Y:S01]  /*1500*/  IABS R144, R37 ;  /* 0x0000002500907213 */ /* 0x000fe20000000000 */
[----:B------:R-:W-:Y:S01]  /*1510*/  IMAD R64, R3, R15, R64 ;  /* 0x0000000f03407224 */ /* 0x000fe200078e0240 */
[C---:B------:R-:W-:Y:S01]  /*1520*/  LOP3.LUT R39, R0.reuse, 0x72, RZ, 0xfc, !PT ;  /* 0x0000007200277812 */ /* 0x040fe200078efcff */
[----:B------:R-:W-:Y:S01]  /*1530*/  IMAD.MOV R17, RZ, RZ, -R17 ;  /* 0x000000ffff117224 */ /* 0x000fe200078e0a11 */
[C---:B------:R-:W-:Y:S01]  /*1540*/  LOP3.LUT R29, R0.reuse, 0x7e, RZ, 0xfc, !PT ;  /* 0x0000007e001d7812 */ /* 0x040fe200078efcff */
[----:B------:R-:W-:Y:S01]  /*1550*/  IMAD.HI.U32 R15, R7, R68, RZ ;  /* 0x00000044070f7227 */ /* 0x000fe200078e00ff */
[----:B------:R-:W-:Y:S01]  /*1560*/  IABS R142, R39 ;  /* 0x00000027008e7213 */ /* 0x000fe20000000000 */
[----:B------:R-:W-:Y:S01]  /*1570*/  STL [R1+0xe4], R113 ;  /* 0x0000e47101007387 */ /* 0x000fe20000100800 */
[----:B------:R-:W-:Y:S01]  /*1580*/  IABS R154, R29 ;  /* 0x0000001d009a7213 */ /* 0x000fe20000000000 */
[----:B------:R-:W-:Y:S01]  /*1590*/  IMAD.MOV R21, RZ, RZ, -R21 ;  /* 0x000000ffff157224 */ /* 0x000fe200078e0a15 */
[C---:B------:R-:W-:Y:S01]  /*15a0*/  ISETP.GT.U32.AND P0, PT, R3.reuse, R8, PT ;  /* 0x000000080300720c */ /* 0x040fe20003f04070 */
[C---:B------:R-:W-:Y:S01]  /*15b0*/  IMAD R48, R3.reuse, R17, R48 ;  /* 0x0000001103307224 */ /* 0x040fe200078e0230 */
[----:B------:R-:W-:Y:S01]  /*15c0*/  ISETP.GT.U32.AND P3, PT, R3, R10, PT ;  /* 0x0000000a0300720c */ /* 0x000fe20003f64070 */
[----:B------:R-:W-:Y:S01]  /*15d0*/  IMAD.HI.U32 R13, R7, R66, RZ ;  /* 0x00000042070d7227 */ /* 0x000fe200078e00ff */
[C---:B------:R-:W-:Y:S01]  /*15e0*/  ISETP.GT.U32.AND P2, PT, R3.reuse, R12, PT ;  /* 0x0000000c0300720c */ /* 0x040fe20003f44070 */
[----:B------:R-:W-:Y:S01]  /*15f0*/  STL [R1+0xe0], R111 ;  /* 0x0000e06f01007387 */ /* 0x000fe20000100800 */
[----:B------:R-:W-:Y:S01]  /*1600*/  IABS R30, R121 ;  /* 0x00000079001e7213 */ /* 0x000fe20000000000 */
[----:B------:R-:W-:Y:S01]  /*1610*/  IMAD.MOV R15, RZ, RZ, -R15 ;  /* 0x000000ffff0f7224 */ /* 0x000fe200078e0a0f */
[----:B------:R-:W-:Y:S01]  /*1620*/  ISETP.GT.U32.AND P5, PT, R3, R14, PT ;  /* 0x0000000e0300720c */ /* 0x000fe20003fa4070 */
[----:B------:R-:W-:Y:S01]  /*1630*/  IMAD.HI.U32 R17, R7, R58, RZ ;  /* 0x0000003a07117227 */ /* 0x000fe200078e00ff */
[C---:B------:R-:W-:Y:S01]  /*1640*/  ISETP.GT.U32.AND P4, PT, R3.reuse, R16, PT ;  /* 0x000000100300720c */ /* 0x040fe20003f84070 */
[----:B------:R-:W-:Y:S01]  /*1650*/  STL [R1+0xdc], R109 ;  /* 0x0000dc6d01007387 */ /* 0x000fe20000100800 */
[----:B------:R-:W-:Y:S01]  /*1660*/  IABS R40, R116 ;  /* 0x0000007400287213 */ /* 0x000fe20000000000 */
[----:B------:R-:W-:Y:S01]  /*1670*/  IMAD R62, R3, R21, R62 ;  /* 0x00000015033e7224 */ /* 0x000fe200078e023e */
[----:B------:R-:W-:Y:S01]  /*1680*/  IABS R50, R113 ;  /* 0x0000007100327213 */ /* 0x000fe20000000000 */
[----:B------:R-:W-:Y:S01]  /*1690*/  IMAD.HI.U32 R21, R7, R74, RZ ;  /* 0x0000004a07157227 */ /* 0x000fe200078e00ff */
[----:B------:R-:W-:Y:S01]  /*16a0*/  IABS R60, R103 ;  /* 0x00000067003c7213 */ /* 0x000fe20000000000 */
[----:B------:R-:W-:Y:S01]  /*16b0*/  STL [R1+0xd8], R107 ;  /* 0x0000d86b01007387 */ /* 0x000fe20000100800 */
[C---:B------:R-:W-:Y:S01]  /*16c0*/  LOP3.LUT R91, R0.reuse, 0x40, RZ, 0xfc, !PT ;  /* 0x00000040005b7812 */ /* 0x040fe200078efcff */
[----:B------:R-:W-:Y:S01]  /*16d0*/  IMAD.MOV R13, RZ, RZ, -R13 ;  /* 0x000000ffff0d7224 */ /* 0x000fe200078e0a0d */
[C---:B------:R-:W-:Y:S01]  /*16e0*/  LOP3.LUT R81, R0.reuse, 0x4a, RZ, 0xfc, !PT ;  /* 0x0000004a00517812 */ /* 0x040fe200078efcff */
[----:B------:R-:W-:Y:S01]  /*16f0*/  IMAD R68, R3, R15, R68 ;  /* 0x0000000f03447224 */ /* 0x000fe200078e0244 */
[----:B------:R-:W-:Y:S01]  /*1700*/  IABS R72, R91 ;  /* 0x0000005b00487213 */ /* 0x000fe20000000000 */
[----:B------:R-:W-:Y:S01]  /*1710*/  IMAD.MOV R17, RZ, RZ, -R17 ;  /* 0x000000ffff117224 */ /* 0x000fe200078e0a11 */
[----:B------:R-:W-:Y:S01]  /*1720*/  IABS R82, R81 ;  /* 0x0000005100527213 */ /* 0x000fe20000000000 */
[----:B------:R-:W-:Y:S01]  /*1730*/  IMAD.HI.U32 R15, R7, R78, RZ ;  /* 0x0000004e070f7227 */ /* 0x000fe200078e00ff */
[C---:B------:R-:W-:Y:S01]  /*1740*/  LOP3.LUT R69, R0.reuse, 0x54, RZ, 0xfc, !PT ;  /* 0x0000005400457812 */ /* 0x040fe200078efcff */
[----:B------:R-:W-:Y:S01]  /*1750*/  STL [R1+0xd4], R105 ;  /* 0x0000d46901007387 */ /* 0x000fe20000100800 */
        /* <DEDUP_REMOVED lines=8> */
[C---:B------:R-:W-:Y:S01]  /*17e0*/  LOP3.LUT R47, R0.reuse, 0x6a, RZ, 0xfc, !PT ;  /* 0x0000006a002f7812 */ /* 0x040fe200078efcff */
[----:B------:R-:W-:Y:S01]  /*17f0*/  STL [R1+0xd0], R103 ;  /* 0x0000d06701007387 */ /* 0x000fe20000100800 */
[----:B------:R-:W-:Y:S01]  /*1800*/  IABS R132, R49 ;  /* 0x0000003100847213 */ /* 0x000fe20000000000 */
[----:B------:R-:W-:Y:S01]  /*1810*/  IMAD.MOV R15, RZ, RZ, -R15 ;  /* 0x000000ffff0f7224 */ /* 0x000fe200078e0a0f */
[----:B------:R-:W-:Y:S01]  /*1820*/  IABS R134, R47 ;  /* 0x0000002f00867213 */ /* 0x000fe20000000000 */
[----:B------:R-:W-:Y:S01]  /*1830*/  IMAD.HI.U32 R17, R7, R70, RZ ;  /* 0x0000004607117227 */ /* 0x000fe200078e00ff */
[C---:B------:R-:W-:Y:S01]  /*1840*/  LOP3.LUT R45, R0.reuse, 0x6c, RZ, 0xfc, !PT ;  /* 0x0000006c002d7812 */ /* 0x040fe200078efcff */
[----:B------:R-:W-:Y:S01]  /*1850*/  STL [R1+0xcc], R101 ;  /* 0x0000cc6501007387 */ /* 0x000fe20000100800 */
[C---:B------:R-:W-:Y:S01]  /*1860*/  LOP3.LUT R35, R0.reuse, 0x76, RZ, 0xfc, !PT ;  /* 0x0000007600237812 */ /* 0x040fe200078efcff */
[----:B------:R-:W-:Y:S01]  /*1870*/  IMAD R74, R3, R21, R74 ;  /* 0x00000015034a7224 */ /* 0x000fe200078e024a */
[----:B------:R-:W-:Y:S01]  /*1880*/  IABS R136, R45 ;  /* 0x0000002d00887213 */ /* 0x000fe20000000000 */
[----:B------:R-:W-:Y:S01]  /*1890*/  IMAD.HI.U32 R21, R7, R84, RZ ;  /* 0x0000005407157227 */ /* 0x000fe200078e00ff */
[C---:B------:R-:W-:Y:S01]  /*18a0*/  LOP3.LUT R41, R0.reuse, 0x70, RZ, 0xfc, !PT ;  /* 0x0000007000297812 */ /* 0x040fe200078efcff */
[----:B------:R-:W-:Y:S01]  /*18b0*/  STL [R1+0xc8], R99 ;  /* 0x0000c86301007387 */ /* 0x000fe20000100800 */
[----:B------:R-:W-:Y:S01]  /*18c0*/  IABS R146, R35 ;  /* 0x0000002300927213 */ /* 0x000fe20000000000 */
[----:B------:R-:W-:Y:S01]  /*18d0*/  IMAD.MOV R13, RZ, RZ, -R13 ;  /* 0x000000ffff0d7224 */ /* 0x000fe200078e0a0d */
        /* <DEDUP_REMOVED lines=10> */
[----:B------:R-:W-:Y:S01]  /*1980*/  LOP3.LUT R27, R0, 0x7c, RZ, 0xfc, !PT ;  /* 0x0000007c001b7812 */ /* 0x000fe200078efcff */
[C---:B------:R-:W-:Y:S01]  /*1990*/  IMAD R76, R3.reuse, R13, R76 ;  /* 0x0000000d034c7224 */ /* 0x040fe200078e024c */
[----:B------:R-:W-:Y:S01]  /*19a0*/  STL [R1+0xc0], R95 ;  /* 0x0000c05f01007387 */ /* 0x000fe20000100800 */
[----:B------:R-:W-:Y:S01]  /*19b0*/  IMAD R70, R3, R17, R70 ;  /* 0x0000001103467224 */ /* 0x000fe200078e0246 */
[----:B------:R-:W-:Y:S01]  /*19c0*/  IABS R152, R27 ;  /* 0x0000001b00987213 */ /* 0x000fe20000000000 */
[C---:B------:R-:W-:Y:S01]  /*19d0*/  IMAD.HI.U32 R13, R7.reuse, R86, RZ ;  /* 0x00000056070d7227 */ /* 0x040fe200078e00ff */
[----:B------:R-:W-:Y:S03]  /*19e0*/  STL [R1+0xbc], R93 ;  /* 0x0000bc5d01007387 */ /* 0x000fe60000100800 */
[----:B------:R-:W-:Y:S01]  /*19f0*/  IMAD.MOV R15, RZ, RZ, -R15 ;  /* 0x000000ffff0f7224 */ /* 0x000fe200078e0a0f */
[----:B------:R-:W-:Y:S01]  /*1a00*/  STL [R1+0xb8], R91 ;  /* 0x0000b85b01007387 */ /* 0x000fe20000100800 */
[----:B------:R-:W-:-:S03]  /*1a10*/  IMAD.HI.U32 R17, R7, R80, RZ ;  /* 0x0000005007117227 */ /* 0x000fc600078e00ff */
[----:B------:R-:W-:Y:S01]  /*1a20*/  STL [R1+0x170], R89 ;  /* 0x0001705901007387 */ /* 0x000fe20000100800 */
[----:B------:R-:W-:Y:S02]  /*1a30*/  IMAD R84, R3, R21, R84 ;  /* 0x0000001503547224 */ /* 0x000fe400078e0254 */
[----:B------:R-:W-:Y:S01]  /*1a40*/  IMAD.HI.U32 R21, R7, R94, RZ ;  /* 0x0000005e07157227 */ /* 0x000fe200078e00ff */
[----:B------:R-:W-:Y:S03]  /*1a50*/  STL [R1+0x1b8], R87 ;  /* 0x0001b85701007387 */ /* 0x000fe60000100800 */
[----:B------:R-:W-:Y:S01]  /*1a60*/  IMAD.MOV R13, RZ, RZ, -R13 ;  /* 0x000000ffff0d7224 */ /* 0x000fe200078e0a0d */
[----:B------:R-:W-:Y:S01]  /*1a70*/  STL [R1+0x1b4], R85 ;  /* 0x0001b45501007387 */ /* 0x000fe20000100800 */
[----:B------:R-:W-:Y:S02]  /*1a80*/  IMAD R88, R3, R15, R88 ;  /* 0x0000000f03587224 */ /* 0x000fe400078e0258 */
[----:B------:R-:W-:Y:S01]  /*1a90*/  IMAD.MOV R17, RZ, RZ, -R17 ;  /* 0x000000ffff117224 */ /* 0x000fe200078e0a11 */
[----:B------:R-:W-:Y:S01]  /*1aa0*/  STL [R1+0x1b0], R83 ;  /* 0x0001b05301007387 */ /* 0x000fe20000100800 */
[----:B------:R-:W-:-:S03]  /*1ab0*/  IMAD.HI.U32 R15, R7, R98, RZ ;  /* 0x00000062070f7227 */ /* 0x000fc600078e00ff */
[----:B------:R-:W-:Y:S01]  /*1ac0*/  STL [R1+0x1ac], R81 ;  /* 0x0001ac5101007387 */ /* 0x000fe20000100800 */
[----:B------:R-:W-:Y:S02]  /*1ad0*/  IMAD.MOV R21, RZ, RZ, -R21 ;  /* 0x000000ffff157224 */ /* 0x000fe400078e0a15 */
[C---:B------:R-:W-:Y:S01]  /*1ae0*/  IMAD R86, R3.reuse, R13, R86 ;  /* 0x0000000d03567224 */ /* 0x040fe200078e0256 */
[----:B------:R-:W-:Y:S01]  /*1af0*/  STL [R1+0x1a8], R77 ;  /* 0x0001a84d01007387 */ /* 0x000fe20000100800 */
[----:B------:R-:W-:Y:S02]  /*1b00*/  IMAD R80, R3, R17, R80 ;  /* 0x0000001103507224 */ /* 0x000fe400078e0250 */
        /* <DEDUP_REMOVED lines=26> */
[C---:B------:R-:W-:Y:S02]  /*1cb0*/  IMAD R104, R3.reuse, R21, R104 ;  /* 0x0000001503687224 */ /* 0x040fe400078e0268 */
[----:B------:R-:W-:Y:S01]  /*1cc0*/  IMAD.MOV R21, RZ, RZ, -R13 ;  /* 0x000000ffff157224 */ /* 0x000fe200078e0a0d */
[----:B------:R-:W-:Y:S01]  /*1cd0*/  STL [R1+0x178], R53 ;  /* 0x0001783501007387 */ /* 0x000fe20000100800 */
[----:B------:R-:W-:Y:S02]  /*1ce0*/  IMAD R128, R3, R15, R128 ;  /* 0x0000000f03807224 */ /* 0x000fe400078e0280 */
[----:B------:R-:W-:Y:S01]  /*1cf0*/  IMAD.MOV R17, RZ, RZ, -R17 ;  /* 0x000000ffff117224 */ /* 0x000fe200078e0a11 */
[----:B------:R-:W-:Y:S01]  /*1d00*/  STL [R1+0x174], R51 ;  /* 0x0001743301007387 */ /* 0x000fe20000100800 */
[----:B------:R-:W-:-:S03]  /*1d10*/  IMAD.HI.U32 R15, R7, R138, RZ ;  /* 0x0000008a070f7227 */ /* 0x000fc600078e00ff */
[----:B------:R-:W-:Y:S01]  /*1d20*/  STL [R1+0x16c], R49 ;  /* 0x00016c3101007387 */ /* 0x000fe20000100800 */
[C---:B------:R-:W-:Y:S02]  /*1d30*/  IMAD R106, R3.reuse, R21, R106 ;  /* 0x00000015036a7224 */ /* 0x040fe400078e026a */
[----:B------:R-:W-:Y:S01]  /*1d40*/  IMAD R100, R3, R17, R100 ;  /* 0x0000001103647224 */ /* 0x000fe200078e0264 */
[----:B------:R-:W-:Y:S01]  /*1d50*/  STL [R1+0x168], R47 ;  /* 0x0001682f01007387 */ /* 0x000fe20000100800 */
[----:B------:R-:W-:Y:S02]  /*1d60*/  IMAD.MOV R21, RZ, RZ, -R15 ;  /* 0x000000ffff157224 */ /* 0x000fe400078e0a0f */
[C---:B------:R-:W-:Y:S01]  /*1d70*/  IMAD.HI.U32 R17, R7.reuse, R130, RZ ;  /* 0x0000008207117227 */ /* 0x040fe200078e00ff */
[----:B------:R-:W-:Y:S03]  /*1d80*/  STL [R1+0x164], R45 ;  /* 0x0001642d01007387 */ /* 0x000fe60000100800 */
[----:B------:R-:W-:Y:S01]  /*1d90*/  IMAD.HI.U32 R15, R7, R144, RZ ;  /* 0x00000090070f7227 */ /* 0x000fe200078e00ff */
[----:B------:R-:W-:Y:S03]  /*1da0*/  STL [R1+0x160], R43 ;  /* 0x0001602b01007387 */ /* 0x000fe60000100800 */
[----:B------:R-:W-:Y:S01]  /*1db0*/  IMAD.MOV R17, RZ, RZ, -R17 ;  /* 0x000000ffff117224 */ /* 0x000fe200078e0a11 */
[----:B------:R-:W-:Y:S01]  /*1dc0*/  STL [R1+0x15c], R41 ;  /* 0x00015c2901007387 */ /* 0x000fe20000100800 */
[----:B------:R-:W-:-:S02]  /*1dd0*/  IMAD.MOV R15, RZ, RZ, -R15 ;  /* 0x000000ffff0f7224 */ /* 0x000fc400078e0a0f */
[----:B------:R-:W-:Y:S01]  /*1de0*/  IMAD R25, R11, 0x40, R225 ;  /* 0x000000400b197824 */ /* 0x000fe200078e02e1 */
[----:B------:R-:W-:Y:S01]  /*1df0*/  STL [R1+0x158], R39 ;  /* 0x0001582701007387 */ /* 0x000fe20000100800 */
[C---:B------:R-:W-:Y:S02]  /*1e00*/  IMAD R130, R3.reuse, R17, R130 ;  /* 0x0000001103827224 */ /* 0x040fe400078e0282 */
        /* <DEDUP_REMOVED lines=8> */
[----:B------:R-:W-:-:S03]  /*1e90*/  IMAD.HI.U32 R9, R9, R15, RZ ;  /* 0x0000000f09097227 */ /* 0x000fc600078e00ff */
[----:B------:R-:W-:Y:S01]  /*1ea0*/  STL [R1+0x150], R35 ;  /* 0x0001502301007387 */ /* 0x000fe20000100800 */
[C---:B------:R-:W-:Y:S02]  /*1eb0*/  IMAD R142, R3.reuse, R17, R142 ;  /* 0x00000011038e7224 */ /* 0x040fe400078e028e */
[----:B------:R-:W-:Y:S01]  /*1ec0*/  IMAD.MOV R17, RZ, RZ, -R11 ;  /* 0x000000ffff117224 */ /* 0x000fe200078e0a0b */
[----:B------:R-:W-:Y:S01]  /*1ed0*/  STL [R1+0x14c], R33 ;  /* 0x00014c2101007387 */ /* 0x000fe20000100800 */
[----:B------:R-:W-:Y:S02]  /*1ee0*/  IMAD.MOV R9, RZ, RZ, -R9 ;  /* 0x000000ffff097224 */ /* 0x000fe400078e0a09 */
[C---:B------:R-:W-:Y:S01]  /*1ef0*/  IMAD R154, R3.reuse, R17, R154 ;  /* 0x00000011039a7224 */ /* 0x040fe200078e029a */
[----:B------:R-:W-:Y:S01]  /*1f00*/  STL [R1+0x148], R31 ;  /* 0x0001481f01007387 */ /* 0x000fe20000100800 */
[----:B------:R-:W-:Y:S02]  /*1f10*/  IMAD R9, R6, R9, R15 ;  /* 0x0000000906097224 */ /* 0x000fe400078e020f */
[--C-:B------:R-:W-:Y:S01]  /*1f20*/  @!P0 IMAD.IADD R8, R8, 0x1, -R3.reuse ;  /* 0x0000000108088824 */ /* 0x100fe200078e0a03 */
[----:B------:R-:W-:Y:S01]  /*1f30*/  ISETP.GT.U32.AND P1, PT, R3, R154, PT ;  /* 0x0000009a0300720c */ /* 0x000fe20003f24070 */
[----:B------:R-:W-:Y:S01]  /*1f40*/  @!P3 IMAD.IADD R10, R10, 0x1, -R3 ;  /* 0x000000010a0ab824 */ /* 0x000fe200078e0a03 */
[----:B------:R-:W-:Y:S01]  /*1f50*/  ISETP.GT.U32.AND P0, PT, R6, R9, PT ;  /* 0x000000090600720c */ /* 0x000fe20003f04070 */
[----:B------:R-:W-:Y:S01]  /*1f60*/  IMAD.HI.U32 R19, R7, R30, RZ ;  /* 0x0000001e07137227 */ /* 0x000fe200078e00ff */
[C---:B------:R-:W-:Y:S01]  /*1f70*/  ISETP.GT.U32.AND P6, PT, R3.reuse, R8, PT ;  /* 0x000000080300720c */ /* 0x040fe20003fc4070 */
[----:B------:R-:W-:Y:S01]  /*1f80*/  STL [R1+0x144], R27 ;  /* 0x0001441b01007387 */ /* 0x000fe20000100800 */
[----:B------:R-:W-:Y:S01]  /*1f90*/  ISETP.GT.U32.AND P3, PT, R3, R24, PT ;  /* 0x000000180300720c */ /* 0x000fe20003f64070 */
[----:B------:R-:W-:-:S02]  /*1fa0*/  IMAD.MOV R19, RZ, RZ, -R19 ;  /* 0x000000ffff137224 */ /* 0x000fc400078e0a13 */
[--C-:B------:R-:W-:Y:S01]  /*1fb0*/  @!P2 IMAD.IADD R12, R12, 0x1, -R3.reuse ;  /* 0x000000010c0ca824 */ /* 0x100fe200078e0a03 */
[C---:B------:R-:W-:Y:S01]  /*1fc0*/  ISETP.GT.U32.AND P2, PT, R3.reuse, R26, PT ;  /* 0x0000001a0300720c */ /* 0x040fe20003f44070 */
[C---:B------:R-:W-:Y:S02]  /*1fd0*/  IMAD R30, R3.reuse, R19, R30 ;  /* 0x00000013031e7224 */ /* 0x040fe400078e021e */
[--C-:B------:R-:W-:Y:S01]  /*1fe0*/  @!P1 IMAD.IADD R154, R154, 0x1, -R3.reuse ;  /* 0x000000019a9a9824 */ /* 0x100fe200078e0a03 */
[----:B------:R-:W-:Y:S01]  /*1ff0*/  ISETP.GT.U32.AND P1, PT, R3, R20, PT ;  /* 0x000000140300720c */ /* 0x000fe20003f24070 */
[----:B------:R-:W-:Y:S01]  /*2000*/  @!P0 IMAD.IADD R9, R9, 0x1, -R6 ;  /* 0x0000000109098824 */ /* 0x000fe200078e0a06 */
[C---:B------:R-:W-:Y:S01]  /*2010*/  ISETP.GT.U32.AND P0, PT, R3.reuse, R18, PT ;  /* 0x000000120300720c */ /* 0x040fe20003f04070 */
[--C-:B------:R-:W-:Y:S01]  /*2020*/  @!P6 IMAD.IADD R8, R8, 0x1, -R3.reuse ;  /* 0x000000010808e824 */ /* 0x100fe200078e0a03 */
        /* <DEDUP_REMOVED lines=27> */
[----:B------:R-:W-:Y:S01]  /*21e0*/  @!P6 IMAD.IADD R10, R10, 0x1, -R3 ;  /* 0x000000010a0ae824 */ /* 0x000fe200078e0a03 */
[----:B------:R-:W-:Y:S01]  /*21f0*/  ISETP.GT.U32.AND P6, PT, R3, R30, PT ;  /* 0x0000001e0300720c */ /* 0x000fe20003fc4070 */
[----:B------:R-:W-:-:S04]  /*2200*/  IMAD.HI.U32 R19, R7, R40, RZ ;  /* 0x0000002807137227 */ /* 0x000fc800078e00ff */
[--C-:B------:R-:W-:Y:S01]  /*2210*/  @!P5 IMAD.IADD R16, R16, 0x1, -R3.reuse ;  /* 0x000000011010d824 */ /* 0x100fe200078e0a03 */
[C---:B------:R-:W-:Y:S01]  /*2220*/  ISETP.GT.U32.AND P5, PT, R3.reuse, R28, PT ;  /* 0x0000001c0300720c */ /* 0x040fe20003fa4070 */
[----:B------:R-:W-:Y:S01]  /*2230*/  @!P3 IMAD.IADD R24, R24, 0x1, -R3 ;  /* 0x000000011818b824 */ /* 0x000fe200078e0a03 */
[C---:B------:R-:W-:Y:S01]  /*2240*/  ISETP.GT.U32.AND P3, PT, R3.reuse, R38, PT ;  /* 0x000000260300720c */ /* 0x040fe20003f64070 */
[----:B------:R-:W-:Y:S02]  /*2250*/  IMAD.MOV R19, RZ, RZ, -R19 ;  /* 0x000000ffff137224 */ /* 0x000fe400078e0a13 */
[--C-:B------:R-:W-:Y:S01]  /*2260*/  @!P4 IMAD.IADD R18, R18, 0x1, -R3.reuse ;  /* 0x000000011212c824 */ /* 0x100fe200078e0a03 */
[C---:B------:R-:W-:Y:S01]  /*2270*/  ISETP.GT.U32.AND P4, PT, R3.reuse, R32, PT ;  /* 0x000000200300720c */ /* 0x040fe20003f84070 */
[C---:B------:R-:W-:Y:S02]  /*2280*/  IMAD R40, R3.reuse, R19, R40 ;  /* 0x0000001303287224 */ /* 0x040fe400078e0228 */
        /* <DEDUP_REMOVED lines=9> */
[--C-:B------:R-:W-:Y:S01]  /*2320*/  @!P5 IMAD.IADD R28, R28, 0x1, -R3.reuse ;  /* 0x000000011c1cd824 */ /* 0x100fe200078e0a03 */
[C---:B------:R-:W-:Y:S01]  /*2330*/  ISETP.GT.U32.AND P5, PT, R3.reuse, R42, PT ;  /* 0x0000002a0300720c */ /* 0x040fe20003fa4070 */
[----:B------:R-:W-:Y:S01]  /*2340*/  @!P3 IMAD.IADD R38, R38, 0x1, -R3 ;  /* 0x000000012626b824 */ /* 0x000fe200078e0a03 */
[C---:B------:R-:W-:Y:S01]  /*2350*/  ISETP.GT.U32.AND P3, PT, R3.reuse, R52, PT ;  /* 0x000000340300720c */ /* 0x040fe20003f64070 */
[----:B------:R-:W-:Y:S02]  /*2360*/  IMAD.MOV R19, RZ, RZ, -R19 ;  /* 0x000000ffff137224 */ /* 0x000fe400078e0a13 */
[----:B------:R-:W-:Y:S01]  /*2370*/  @!P4 IMAD.IADD R32, R32, 0x1, -R3 ;  /* 0x000000012020c824 */ /* 0x000fe200078e0a03 */
[C---:B------:R-:W-:Y:S01]  /*2380*/  ISETP.GT.U32.AND P4, PT, R3.reuse, R46, PT ;  /* 0x0000002e0300720c */ /* 0x040fe20003f84070 */
[----:B------:R-:W-:-:S02]  /*2390*/  IMAD R50, R3, R19, R50 ;  /* 0x0000001303327224 */ /* 0x000fc400078e0232 */
[C---:B------:R-:W-:Y:S02]  /*23a0*/  IMAD R56, R3.reuse, R23, R56 ;  /* 0x0000001703387224 */ /* 0x040fe400078e0238 */
[--C-:B------:R-:W-:Y:S01]  /*23b0*/  @!P0 IMAD.IADD R34, R34, 0x1, -R3.reuse ;  /* 0x0000000122228824 */ /* 0x100fe200078e0a03 */
[C---:B------:R-:W-:Y:S01]  /*23c0*/  ISETP.GT.U32.AND P0, PT, R3.reuse, R48, PT ;  /* 0x000000300300720c */ /* 0x040fe20003f04070 */
[--C-:B------:R-:W-:Y:S01]  /*23d0*/  @!P1 IMAD.IADD R36, R36, 0x1, -R3.reuse ;  /* 0x0000000124249824 */ /* 0x100fe200078e0a03 */
[C---:B------:R-:W-:Y:S01]  /*23e0*/  ISETP.GT.U32.AND P1, PT, R3.reuse, R50, PT ;  /* 0x000000320300720c */ /* 0x040fe20003f24070 */
[--C-:B------:R-:W-:Y:S02]  /*23f0*/  @!P6 IMAD.IADD R44, R44, 0x1, -R3.reuse ;  /* 0x000000012c2ce824 */ /* 0x100fe400078e0a03 */
        /* <DEDUP_REMOVED lines=12> */
[----:B------:R-:W-:Y:S01]  /*24c0*/  IMAD.HI.U32 R19, R7, R60, RZ ;  /* 0x0000003c07137227 */ /* 0x000fe200078e00ff */
[----:B------:R-:W-:-:S03]  /*24d0*/  ISETP.GT.U32.AND P1, PT, R3, R42, PT ;  /* 0x0000002a0300720c */ /* 0x000fc60003f24070 */
[--C-:B------:R-:W-:Y:S01]  /*24e0*/  @!P2 IMAD.IADD R54, R54, 0x1, -R3.reuse ;  /* 0x000000013636a824 */ /* 0x100fe200078e0a03 */
[C---:B------:R-:W-:Y:S01]  /*24f0*/  ISETP.GT.U32.AND P2, PT, R3.reuse, R46, PT ;  /* 0x0000002e0300720c */ /* 0x040fe20003f44070 */
        /* <DEDUP_REMOVED lines=21> */
[----:B------:R-:W-:Y:S01]  /*2650*/  ISETP.GT.U32.AND P3, PT, R3, R70, PT ;  /* 0x000000460300720c */ /* 0x000fe20003f64070 */
[----:B------:R-:W-:-:S02]  /*2660*/  @!P4 IMAD.IADD R56, R56, 0x1, -R3 ;  /* 0x000000013838c824 */ /* 0x000fc400078e0a03 */
[----:B------:R-:W-:Y:S01]  /*2670*/  IMAD.HI.U32 R19, R7, R72, RZ ;  /* 0x0000004807137227 */ /* 0x000fe200078e00ff */
[----:B------:R-:W-:-:S03]  /*2680*/  ISETP.GT.U32.AND P4, PT, R3, R58, PT ;  /* 0x0000003a0300720c */ /* 0x000fc60003f84070 */
[--C-:B------:R-:W-:Y:S01]  /*2690*/  @!P0 IMAD.IADD R52, R52, 0x1, -R3.reuse ;  /* 0x0000000134348824 */ /* 0x100fe200078e0a03 */
[C---:B------:R-:W-:Y:S01]  /*26a0*/  ISETP.GT.U32.AND P0, PT, R3.reuse, R66, PT ;  /* 0x000000420300720c */ /* 0x040fe20003f04070 */
[--C-:B------:R-:W-:Y:S01]  /*26b0*/  @!P1 IMAD.IADD R54, R54, 0x1, -R3.reuse ;  /* 0x0000000136369824 */ /* 0x100fe200078e0a03 */
[C---:B------:R-:W-:Y:S01]  /*26c0*/  ISETP.GT.U32.AND P1, PT, R3.reuse, R68, PT ;  /* 0x000000440300720c */ /* 0x040fe20003f24070 */
[----:B------:R-:W-:Y:S02]  /*26d0*/  @!P2 IMAD.IADD R60, R60, 0x1, -R3 ;  /* 0x000000013c3ca824 */ /* 0x000fe400078e0a03 */
[----:B------:R-:W-:Y:S02]  /*26e0*/  IMAD.MOV R19, RZ, RZ, -R19 ;  /* 0x000000ffff137224 */ /* 0x000fe400078e0a13 */
[--C-:B------:R-:W-:Y:S01]  /*26f0*/  @!P6 IMAD.IADD R62, R62, 0x1, -R3.reuse ;  /* 0x000000013e3ee824 */ /* 0x100fe200078e0a03 */
[C---:B------:R-:W-:Y:S01]  /*2700*/  ISETP.GT.U32.AND P2, PT, R3.reuse, R60, PT ;  /* 0x0000003c0300720c */ /* 0x040fe20003f44070 */
[----:B------:R-:W-:Y:S01]  /*2710*/  @!P5 IMAD.IADD R64, R64, 0x1, -R3 ;  /* 0x000000014040d824 */ /* 0x000fe200078e0a03 */
[C---:B------:R-:W-:Y:S01]  /*2720*/  ISETP.GT.U32.AND P5, PT, R3.reuse, R74, PT ;  /* 0x0000004a0300720c */ /* 0x040fe20003fa4070 */
[----:B------:R-:W-:-:S02]  /*2730*/  IMAD R72, R3, R19, R72 ;  /* 0x0000001303487224 */ /* 0x000fc400078e0248 */
[----:B------:R-:W-:-:S03]  /*2740*/  IMAD.HI.U32 R19, R7, R82, RZ ;  /* 0x0000005207137227 */ /* 0x000fc600078e00ff */
[C---:B------:R-:W-:Y:S01]  /*2750*/  ISETP.GT.U32.AND P6, PT, R3.reuse, R72, PT ;  /* 0x000000480300720c */ /* 0x040fe20003fc4070 */
        /* <DEDUP_REMOVED lines=30> */
[----:B------:R-:W-:Y:S01]  /*2940*/  @!P4 IMAD.IADD R74, R74, 0x1, -R3 ;  /* 0x000000014a4ac824 */ /* 0x000fe200078e0a03 */
[C---:B------:R-:W-:Y:S01]  /*2950*/  ISETP.GT.U32.AND P4, PT, R3.reuse, R88, PT ;  /* 0x000000580300720c */ /* 0x040fe20003f84070 */
[----:B------:R-:W-:-:S02]  /*2960*/  IMAD R92, R3, R19, R92 ;  /* 0x00000013035c7224 */ /* 0x000fc400078e025c */
[----:B------:R-:W-:-:S04]  /*2970*/  IMAD.HI.U32 R19, R7, R102, RZ ;  /* 0x0000006607137227 */ /* 0x000fc800078e00ff */
[----:B------:R-:W-:Y:S01]  /*2980*/  @!P3 IMAD.IADD R70, R70, 0x1, -R3 ;  /* 0x000000014646b824 */ /* 0x000fe200078e0a03 */
[C---:B------:R-:W-:Y:S01]  /*2990*/  ISETP.GT.U32.AND P3, PT, R3.reuse, R84, PT ;  /* 0x000000540300720c */ /* 0x040fe20003f64070 */
[----:B------:R-:W-:Y:S02]  /*29a0*/  IMAD.MOV R19, RZ, RZ, -R19 ;  /* 0x000000ffff137224 */ /* 0x000fe400078e0a13 */
[--C-:B------:R-:W-:Y:S01]  /*29b0*/  @!P0 IMAD.IADD R68, R68, 0x1, -R3.reuse ;  /* 0x0000000144448824 */ /* 0x100fe200078e0a03 */
[C---:B------:R-:W-:Y:S01]  /*29c0*/  ISETP.GT.U32.AND P0, PT, R3.reuse, R78, PT ;  /* 0x0000004e0300720c */ /* 0x040fe20003f04070 */
        /* <DEDUP_REMOVED lines=33> */
[----:B------:R-:W-:Y:S01]  /*2be0*/  ISETP.GT.U32.AND P6, PT, R3, R84, PT ;  /* 0x000000540300720c */ /* 0x000fe20003fc4070 */
[----:B------:R-:W-:-:S04]  /*2bf0*/  IMAD.HI.U32 R19, R7, R134, RZ ;  /* 0x0000008607137227 */ /* 0x000fc800078e00ff */
[----:B------:R-:W-:Y:S02]  /*2c00*/  IMAD.MOV R13, RZ, RZ, -R13 ;  /* 0x000000ffff0d7224 */ /* 0x000fe400078e0a0d */
[--C-:B------:R-:W-:Y:S01]  /*2c10*/  @!P2 IMAD.IADD R100, R100, 0x1, -R3.reuse ;  /* 0x000000016464a824 */ /* 0x100fe200078e0a03 */
[C---:B------:R-:W-:Y:S01]  /*2c20*/  ISETP.GT.U32.AND P2, PT, R3.reuse, R88, PT ;  /* 0x000000580300720c */ /* 0x040fe20003f44070 */
[----:B------:R-:W-:Y:S01]  /*2c30*/  @!P4 IMAD.IADD R90, R90, 0x1, -R3 ;  /* 0x000000015a5ac824 */ /* 0x000fe200078e0a03 */
[C---:B------:R-:W-:Y:S01]  /*2c40*/  ISETP.GT.U32.AND P4, PT, R3.reuse, R102, PT ;  /* 0x000000660300720c */ /* 0x040fe20003f84070 */
[----:B------:R-:W-:Y:S02]  /*2c50*/  IMAD.MOV R19, RZ, RZ, -R19 ;  /* 0x000000ffff137224 */ /* 0x000fe400078e0a13 */
[----:B------:R-:W-:Y:S02]  /*2c60*/  IMAD R132, R3, R13, R132 ;  /* 0x0000000d03847224 */ /* 0x000fe400078e0284 */
[----:B------:R-:W-:-:S04]  /*2c70*/  IMAD.HI.U32 R13, R7, R136, RZ ;  /* 0x00000088070d7227 */ /* 0x000fc800078e00ff */
[----:B------:R-:W-:Y:S01]  /*2c80*/  @!P3 IMAD.IADD R86, R86, 0x1, -R3 ;  /* 0x000000015656b824 */ /* 0x000fe200078e0a03 */
[C---:B------:R-:W-:Y:S01]  /*2c90*/  ISETP.GT.U32.AND P3, PT, R3.reuse, R98, PT ;  /* 0x000000620300720c */ /* 0x040fe20003f64070 */
[C---:B------:R-:W-:Y:S02]  /*2ca0*/  IMAD R134, R3.reuse, R19, R134 ;  /* 0x0000001303867224 */ /* 0x040fe400078e0286 */
[----:B------:R-:W-:Y:S02]  /*2cb0*/  IMAD.MOV R19, RZ, RZ, -R13 ;  /* 0x000000ffff137224 */ /* 0x000fe400078e0a0d */
[--C-:B------:R-:W-:Y:S01]  /*2cc0*/  @!P0 IMAD.IADD R106, R106, 0x1, -R3.reuse ;  /* 0x000000016a6a8824 */ /* 0x100fe200078e0a03 */
[C---:B------:R-:W-:Y:S01]  /*2cd0*/  ISETP.GT.U32.AND P0, PT, R3.reuse, R94, PT ;  /* 0x0000005e0300720c */ /* 0x040fe20003f04070 */
[----:B------:R-:W-:Y:S01]  /*2ce0*/  @!P1 IMAD.IADD R128, R128, 0x1, -R3 ;  /* 0x0000000180809824 */ /* 0x000fe200078e0a03 */
[C---:B------:R-:W-:Y:S01]  /*2cf0*/  ISETP.GT.U32.AND P1, PT, R3.reuse, R96, PT ;  /* 0x000000600300720c */ /* 0x040fe20003f24070 */
[----:B------:R-:W-:-:S02]  /*2d00*/  IMAD R136, R3, R19, R136 ;  /* 0x0000001303887224 */ /* 0x000fc400078e0288 */
[----:B------:R-:W-:Y:S01]  /*2d10*/  @!P6 IMAD.IADD R84, R84, 0x1, -R3 ;  /* 0x000000015454e824 */ /* 0x000fe200078e0a03 */
[----:B------:R-:W-:Y:S01]  /*2d20*/  ISETP.GT.U32.AND P6, PT, R3, R106, PT ;  /* 0x0000006a0300720c */ /* 0x000fe20003fc4070 */
[----:B------:R-:W-:-:S04]  /*2d30*/  IMAD.HI.U32 R11, R7, R146, RZ ;  /* 0x00000092070b7227 */ /* 0x000fc800078e00ff */
[----:B------:R-:W-:-:S04]  /*2d40*/  IMAD.HI.U32 R13, R7, R140, RZ ;  /* 0x0000008c070d7227 */ /* 0x000fc800078e00ff */
[--C-:B------:R-:W-:Y:S01]  /*2d50*/  @!P2 IMAD.IADD R88, R88, 0x1, -R3.reuse ;  /* 0x000000015858a824 */ /* 0x100fe200078e0a03 */
[C---:B------:R-:W-:Y:S01]  /*2d60*/  ISETP.GT.U32.AND P2, PT, R3.reuse, R100, PT ;  /* 0x000000640300720c */ /* 0x040fe20003f44070 */
[----:B------:R-:W-:Y:S01]  /*2d70*/  @!P4 IMAD.IADD R102, R102, 0x1, -R3 ;  /* 0x000000016666c824 */ /* 0x000fe200078e0a03 */
[----:B------:R-:W-:Y:S01]  /*2d80*/  ISETP.GT.U32.AND P4, PT, R3, R136, PT ;  /* 0x000000880300720c */ /* 0x000fe20003f84070 */
[----:B------:R-:W-:Y:S02]  /*2d90*/  IMAD.MOV R15, RZ, RZ, -R11 ;  /* 0x000000ffff0f7224 */ /* 0x000fe400078e0a0b */
[----:B------:R-:W-:Y:S02]  /*2da0*/  IMAD.MOV R13, RZ, RZ, -R13 ;  /* 0x000000ffff0d7224 */ /* 0x000fe400078e0a0d */
[----:B------:R-:W-:-:S04]  /*2db0*/  IMAD.HI.U32 R11, R7, R150, RZ ;  /* 0x00000096070b7227 */ /* 0x000fc800078e00ff */
[--C-:B------:R-:W-:Y:S01]  /*2dc0*/  @!P3 IMAD.IADD R98, R98, 0x1, -R3.reuse ;  /* 0x000000016262b824 */ /* 0x100fe200078e0a03 */
[C---:B------:R-:W-:Y:S01]  /*2dd0*/  ISETP.GT.U32.AND P3, PT, R3.reuse, R132, PT ;  /* 0x000000840300720c */ /* 0x040fe20003f64070 */
[----:B------:R-:W-:Y:S01]  /*2de0*/  @!P5 IMAD.IADD R104, R104, 0x1, -R3 ;  /* 0x000000016868d824 */ /* 0x000fe200078e0a03 */
[C---:B------:R-:W-:Y:S01]  /*2df0*/  ISETP.GT.U32.AND P5, PT, R3.reuse, R92, PT ;  /* 0x0000005c0300720c */ /* 0x040fe20003fa4070 */
[C---:B------:R-:W-:Y:S02]  /*2e00*/  IMAD R140, R3.reuse, R13, R140 ;  /* 0x0000000d038c7224 */ /* 0x040fe400078e028c */
[----:B------:R-:W-:Y:S02]  /*2e10*/  IMAD.MOV R11, RZ, RZ, -R11 ;  /* 0x000000ffff0b7224 */ /* 0x000fe400078e0a0b */
[--C-:B------:R-:W-:Y:S01]  /*2e20*/  @!P1 IMAD.IADD R96, R96, 0x1, -R3.reuse ;  /* 0x0000000160609824 */ /* 0x100fe200078e0a03 */
[C---:B------:R-:W-:Y:S01]  /*2e30*/  ISETP.GT.U32.AND P1, PT, R3.reuse, R130, PT ;  /* 0x000000820300720c */ /* 0x040fe20003f24070 */
[C---:B------:R-:W-:Y:S01]  /*2e40*/  IMAD R150, R3.reuse, R11, R150 ;  /* 0x0000000b03967224 */ /* 0x040fe200078e0296 */
[----:B------:R-:W-:Y:S01]  /*2e50*/  SHF.R.U32.HI R11, RZ, 0x5, R124 ;  /* 0x00000005ff0b7819 */ /* 0x000fe2000001167c */
[--C-:B------:R-:W-:Y:S01]  /*2e60*/  @!P6 IMAD.IADD R106, R106, 0x1, -R3.reuse ;  /* 0x000000016a6ae824 */ /* 0x100fe200078e0a03 */
[C---:B------:R-:W-:Y:S01]  /*2e70*/  ISETP.GT.U32.AND P6, PT, R3.reuse, R140, PT ;  /* 0x0000008c0300720c */ /* 0x040fe20003fc4070 */
[C---:B------:R-:W-:Y:S01]  /*2e80*/  IMAD R146, R3.reuse, R15, R146 ;  /* 0x0000000f03927224 */ /* 0x040fe200078e0292 */
[----:B------:R-:W5:Y:S01]  /*2e90*/  LDC R124, c[0x0][0x3a0] ;  /* 0x0000e800ff7c7b82 */ /* 0x000f620000000800 */
[----:B------:R-:W-:Y:S01]  /*2ea0*/  @!P2 IMAD.IADD R100, R100, 0x1, -R3 ;  /* 0x000000016464a824 */ /* 0x000fe200078e0a03 */
[----:B------:R-:W-:Y:S01]  /*2eb0*/  ISETP.GT.U32.AND P2, PT, R3, R134, PT ;  /* 0x000000860300720c */ /* 0x000fe20003f44070 */
[----:B------:R-:W-:Y:S01]  /*2ec0*/  IMAD.HI.U32 R13, R7, R148, RZ ;  /* 0x00000094070d7227 */ /* 0x000fe200078e00ff */
[----:B------:R-:W-:-:S03]  /*2ed0*/  R2UR UR8, R11 ;  /* 0x000000000b0872ca */ /* 0x000fc600000e0000 */
        /* <DEDUP_REMOVED lines=9> */
[----:B------:R-:W-:Y:S01]  /*2f70*/  ISETP.GT.U32.AND P1, PT, R3, R144, PT ;  /* 0x000000900300720c */ /* 0x000fe20003f24070 */
[----:B------:R-:W-:-:S02]  /*2f80*/  @!P6 IMAD.IADD R140, R140, 0x1, -R3 ;  /* 0x000000018c8ce824 */ /* 0x000fc400078e0a03 */
[--C-:B------:R-:W-:Y:S01]  /*2f90*/  @!P2 IMAD.IADD R134, R134, 0x1, -R3.reuse ;  /* 0x000000018686a824 */ /* 0x100fe200078e0a03 */
[C---:B------:R-:W-:Y:S01]  /*2fa0*/  ISETP.GT.U32.AND P2, PT, R3.reuse, R148, PT ;  /* 0x000000940300720c */ /* 0x040fe20003f44070 */
[C---:B------:R-:W-:Y:S01]  /*2fb0*/  IMAD R138, R3.reuse, R21, R138 ;  /* 0x00000015038a7224 */ /* 0x040fe200078e028a */
        /* <DEDUP_REMOVED lines=8> */
[----:B------:R-:W-:Y:S01]  /*3040*/  @!P1 IMAD.IADD R144, R144, 0x1, -R3 ;  /* 0x0000000190909824 */ /* 0x000fe200078e0a03 */
[C---:B------:R-:W-:Y:S01]  /*3050*/  ISETP.GT.U32.AND P1, PT, R3.reuse, R134, PT ;  /* 0x000000860300720c */ /* 0x040fe20003f24070 */
[----:B------:R-:W-:Y:S02]  /*3060*/  IMAD.MOV R7, RZ, RZ, -R7 ;  /* 0x000000ffff077224 */ /* 0x000fe400078e0a07 */
[--C-:B------:R-:W-:Y:S01]  /*3070*/  @!P0 IMAD.IADD R94, R94, 0x1, -R3.reuse ;  /* 0x000000015e5e8824 */ /* 0x100fe200078e0a03 */
[C---:B------:R-:W-:Y:S01]  /*3080*/  ISETP.GT.U32.AND P0, PT, R3.reuse, R128, PT ;  /* 0x000000800300720c */ /* 0x040fe20003f04070 */
[--C-:B------:R-:W-:Y:S02]  /*3090*/  @!P2 IMAD.IADD R148, R148, 0x1, -R3.reuse ;  /* 0x000000019494a824 */ /* 0x100fe400078e0a03 */
[C---:B------:R-:W-:Y:S02]  /*30a0*/  IMAD R152, R3.reuse, R7, R152 ;  /* 0x0000000703987224 */ /* 0x040fe400078e0298 */
[--C-:B------:R-:W-:Y:S01]  /*30b0*/  @!P4 IMAD.IADD R140, R140, 0x1, -R3.reuse ;  /* 0x000000018c8cc824 */ /* 0x100fe200078e0a03 */
[----:B------:R-:W-:Y:S01]  /*30c0*/  ISETP.GT.U32.AND P4, PT, R6, R9, PT ;  /* 0x000000090600720c */ /* 0x000fe20003f84070 */
        /* <DEDUP_REMOVED lines=10> */
[----:B------:R-:W4:Y:S01]  /*3170*/  LDS R7, [UR33] ;  /* 0x00000021ff077984 */ /* 0x000f220008000800 */
[----:B------:R-:W-:Y:S01]  /*3180*/  ISETP.GT.U32.AND P6, PT, R3, R150, PT ;  /* 0x000000960300720c */ /* 0x000fe20003fc4070 */
[----:B------:R-:W-:Y:S01]  /*3190*/  @!P4 IMAD.IADD R9, R9, 0x1, -R6 ;  /* 0x000000010909c824 */ /* 0x000fe200078e0a06 */
[----:B------:R-:W-:Y:S01]  /*31a0*/  ISETP.GE.AND P4, PT, R0, RZ, PT ;  /* 0x000000ff0000720c */ /* 0x000fe20003f86270 */
[--C-:B------:R-:W-:Y:S01]  /*31b0*/  @!P3 IMAD.IADD R148, R148, 0x1, -R3.reuse ;  /* 0x000000019494b824 */ /* 0x100fe200078e0a03 */
[----:B------:R-:W-:Y:S01]  /*31c0*/  ISETP.GE.AND P3, PT, R131, RZ, PT ;  /* 0x000000ff8300720c */ /* 0x000fe20003f66270 */
[----:B------:R-:W-:-:S02]  /*31d0*/  @!P5 IMAD.IADD R152, R152, 0x1, -R3 ;  /* 0x000000019898d824 */ /* 0x000fc400078e0a03 */
[--C-:B------:R-:W-:Y:S01]  /*31e0*/  @!P1 IMAD.IADD R146, R146, 0x1, -R3.reuse ;  /* 0x0000000192929824 */ /* 0x100fe200078e0a03 */
[----:B------:R-:W-:Y:S01]  /*31f0*/  ISETP.GE.AND P1, PT, R129, RZ, PT ;  /* 0x000000ff8100720c */ /* 0x000fe20003f26270 */
[--C-:B------:R-:W-:Y:S01]  /*3200*/  @!P2 IMAD.IADD R138, R138, 0x1, -R3.reuse ;  /* 0x000000018a8aa824 */ /* 0x100fe200078e0a03 */
[C---:B------:R-:W-:Y:S01]  /*3210*/  ISETP.GT.U32.AND P2, PT, R3.reuse, R152, PT ;  /* 0x000000980300720c */ /* 0x040fe20003f44070 */
[----:B------:R-:W-:Y:S01]  /*3220*/  @!P0 IMAD.IADD R142, R142, 0x1, -R3 ;  /* 0x000000018e8e8824 */ /* 0x000fe200078e0a03 */
[C---:B------:R-:W-:Y:S01]  /*3230*/  ISETP.GT.U32.AND P0, PT, R3.reuse, R132, PT ;  /* 0x000000840300720c */ /* 0x040fe20003f04070 */
[----:B------:R-:W-:Y:S02]  /*3240*/  IMAD.MOV.U32 R6, RZ, RZ, R14 ;  /* 0x000000ffff067224 */ /* 0x000fe400078e000e */
[----:B------:R-:W-:Y:S01]  /*3250*/  @!P4 IMAD.MOV R8, RZ, RZ, -R8 ;  /* 0x000000ffff08c224 */ /* 0x000fe200078e0a08 */
[----:B------:R-:W-:Y:S01]  /*3260*/  ISETP.GE.AND P4, PT, R126, RZ, PT ;  /* 0x000000ff7e00720c */ /* 0x000fe20003f86270 */
[----:B------:R-:W-:Y:S01]  /*3270*/  @!P3 IMAD.MOV R12, RZ, RZ, -R12 ;  /* 0x000000ffff0cb224 */ /* 0x000fe200078e0a0c */
[----:B------:R-:W-:Y:S01]  /*3280*/  ISETP.GT.U32.AND P5, PT, R3, R142, PT ;  /* 0x0000008e0300720c */ /* 0x000fe20003fa4070 */
[----:B-1----:R-:W-:Y:S01]  /*3290*/  IMAD.MOV.U32 R126, RZ, RZ, R54 ;  /* 0x000000ffff7e7224 */ /* 0x002fe200078e0036 */
[----:B------:R-:W-:Y:S01]  /*32a0*/  ISETP.GE.AND P3, PT, R108, RZ, PT ;  /* 0x000000ff6c00720c */ /* 0x000fe20003f66270 */
[----:B--2---:R-:W-:-:S02]  /*32b0*/  IMAD.MOV.U32 R108, RZ, RZ, R16 ;  /* 0x000000ffff6c7224 */ /* 0x004fc400078e0010 */
[--C-:B------:R-:W-:Y:S01]  /*32c0*/  @!P2 IMAD.IADD R152, R152, 0x1, -R3.reuse ;  /* 0x000000019898a824 */ /* 0x100fe200078e0a03 */
[----:B------:R-:W-:Y:S01]  /*32d0*/  ISETP.GE.AND P2, PT, R79, RZ, PT ;  /* 0x000000ff4f00720c */ /* 0x000fe20003f46270 */
[----:B------:R-:W-:Y:S01]  /*32e0*/  @!P1 IMAD.MOV R108, RZ, RZ, -R108 ;  /* 0x000000ffff6c9224 */ /* 0x000fe200078e0a6c */
[----:B------:R-:W-:Y:S01]  /*32f0*/  ISETP.GE.AND P1, PT, R123, RZ, PT ;  /* 0x000000ff7b00720c */ /* 0x000fe20003f26270 */
[--C-:B------:R-:W-:Y:S01]  /*3300*/  @!P0 IMAD.IADD R132, R132, 0x1, -R3.reuse ;  /* 0x0000000184848824 */ /* 0x100fe200078e0a03 */
[----:B------:R-:W-:Y:S01]  /*3310*/  ISETP.GT.U32.AND P0, PT, R3, R144, PT ;  /* 0x000000900300720c */ /* 0x000fe20003f04070 */
[----:B------:R-:W-:Y:S01]  /*3320*/  @!P4 IMAD.MOV R20, RZ, RZ, -R20 ;  /* 0x000000ffff14c224 */ /* 0x000fe200078e0a14 */
[----:B------:R-:W-:Y:S01]  /*3330*/  ISETP.GE.AND P4, PT, R121, RZ, PT ;  /* 0x000000ff7900720c */ /* 0x000fe20003f86270 */
[----:B------:R-:W-:Y:S01]  /*3340*/  @!P5 IMAD.IADD R142, R142, 0x1, -R3 ;  /* 0x000000018e8ed824 */ /* 0x000fe200078e0a03 */
[----:B------:R-:W-:Y:S01]  /*3350*/  ISETP.GE.AND P5, PT, R127, RZ, PT ;  /* 0x000000ff7f00720c */ /* 0x000fe20003fa6270 */
[----:B------:R-:W-:Y:S01]  /*3360*/  @!P3 IMAD.MOV R22, RZ, RZ, -R22 ;  /* 0x000000ffff16b224 */ /* 0x000fe200078e0a16 */
[----:B------:R-:W-:Y:S01]  /*3370*/  ISETP.GE.AND P3, PT, R120, RZ, PT ;  /* 0x000000ff7800720c */ /* 0x000fe20003f66270 */
[----:B---3--:R-:W-:-:S02]  /*3380*/  IMAD.MOV.U32 R120, RZ, RZ, R50 ;  /* 0x000000ffff787224 */ /* 0x008fc400078e0032 */
[----:B------:R-:W-:Y:S01]  /*3390*/  @!P2 IMAD.MOV R6, RZ, RZ, -R6 ;  /* 0x000000ffff06a224 */ /* 0x000fe200078e0a06 */
[----:B------:R-:W-:Y:S01]  /*33a0*/  ISETP.GE.AND P2, PT, R125, RZ, PT ;  /* 0x000000ff7d00720c */ /* 0x000fe20003f46270 */
[----:B------:R-:W-:Y:S01]  /*33b0*/  @!P1 IMAD.MOV R26, RZ, RZ, -R26 ;  /* 0x000000ffff1a9224 */ /* 0x000fe200078e0a1a */
[----:B------:R-:W-:Y:S01]  /*33c0*/  ISETP.GE.AND P1, PT, R118, RZ, PT ;  /* 0x000000ff7600720c */ /* 0x000fe20003f26270 */
[----:B----4-:R-:W-:Y:S01]  /*33d0*/  IMAD.MOV.U32 R118, RZ, RZ, R48 ;  /* 0x000000ffff767224 */ /* 0x010fe200078e0030 */
[----:B------:R-:W-:Y:S01]  /*33e0*/  R2UR UR32, R7 ;  /* 0x00000000072072ca */ /* 0x000fe200000e0000 */
[----:B------:R-:W-:Y:S01]  /*33f0*/  @!P4 IMAD.MOV R30, RZ, RZ, -R30 ;  /* 0x000000ffff1ec224 */ /* 0x000fe200078e0a1e */
[----:B------:R-:W-:Y:S01]  /*3400*/  ISETP.GE.AND P4, PT, R116, RZ, PT ;  /* 0x000000ff7400720c */ /* 0x000fe20003f86270 */
[----:B------:R-:W-:Y:S01]  /*3410*/  @!P5 IMAD.MOV R18, RZ, RZ, -R18 ;  /* 0x000000ffff12d224 */ /* 0x000fe200078e0a12 */
[----:B------:R-:W-:Y:S01]  /*3420*/  ISETP.GE.AND P5, PT, R122, RZ, PT ;  /* 0x000000ff7a00720c */ /* 0x000fe20003fa6270 */
[----:B------:R-:W-:Y:S01]  /*3430*/  @!P3 IMAD.MOV R32, RZ, RZ, -R32 ;  /* 0x000000ffff20b224 */ /* 0x000fe200078e0a20 */
[----:B------:R-:W-:Y:S01]  /*3440*/  ISETP.GE.AND P3, PT, R115, RZ, PT ;  /* 0x000000ff7300720c */ /* 0x000fe20003f66270 */
[----:B------:R-:W-:-:S02]  /*3450*/  IMAD.MOV.U32 R116, RZ, RZ, R46 ;  /* 0x000000ffff747224 */ /* 0x000fc400078e002e */
[----:B------:R-:W-:Y:S01]  /*3460*/  @!P2 IMAD.MOV R24, RZ, RZ, -R24 ;  /* 0x000000ffff18a224 */ /* 0x000fe200078e0a18 */
[----:B------:R-:W-:Y:S01]  /*3470*/  ISETP.GE.AND P2, PT, R119, RZ, PT ;  /* 0x000000ff7700720c */ /* 0x000fe20003f46270 */
[----:B------:R-:W-:Y:S01]  /*3480*/  @!P1 IMAD.MOV R36, RZ, RZ, -R36 ;  /* 0x000000ffff249224 */ /* 0x000fe200078e0a24 */
[----:B------:R-:W-:Y:S01]  /*3490*/  ISETP.GE.AND P1, PT, R110, RZ, PT ;  /* 0x000000ff6e00720c */ /* 0x000fe20003f26270 */
[----:B------:R-:W-:Y:S02]  /*34a0*/  IMAD.MOV.U32 R110, RZ, RZ, R40 ;  /* 0x000000ffff6e7224 */ /* 0x000fe400078e0028 */
[----:B------:R-:W-:Y:S02]  /*34b0*/  IMAD.MOV.U32 R122, RZ, RZ, R52 ;  /* 0x000000ffff7a7224 */ /* 0x000fe400078e0034 */
[----:B------:R-:W-:Y:S01]  /*34c0*/  @!P4 IMAD.MOV R110, RZ, RZ, -R110 ;  /* 0x000000ffff6ec224 */ /* 0x000fe200078e0a6e */
[----:B------:R-:W-:Y:S01]  /*34d0*/  ISETP.GE.AND P4, PT, R113, RZ, PT ;  /* 0x000000ff7100720c */ /* 0x000fe20003f86270 */
[----:B------:R-:W-:Y:S01]  /*34e0*/  @!P5 IMAD.MOV R28, RZ, RZ, -R28 ;  /* 0x000000ffff1cd224 */ /* 0x000fe200078e0a1c */
[----:B------:R-:W-:Y:S01]  /*34f0*/  ISETP.GE.AND P5, PT, R117, RZ, PT ;  /* 0x000000ff7500720c */ /* 0x000fe20003fa6270 */
[----:B------:R-:W-:-:S02]  /*3500*/  IMAD.U32 R17, RZ, RZ, UR16 ;  /* 0x00000010ff117e24 */ /* 0x000fc4000f8e00ff */
[----:B------:R-:W-:Y:S01]  /*3510*/  @!P2 IMAD.MOV R34, RZ, RZ, -R34 ;  /* 0x000000ffff22a224 */ /* 0x000fe200078e0a22 */
[----:B------:R-:W-:Y:S01]  /*3520*/  ISETP.GE.AND P2, PT, R114, RZ, PT ;  /* 0x000000ff7200720c */ /* 0x000fe20003f46270 */
[----:B------:R-:W-:Y:S02]  /*3530*/  IMAD.MOV.U32 R114, RZ, RZ, R44 ;  /* 0x000000ffff727224 */ /* 0x000fe400078e002c */
[----:B------:R-:W-:Y:S01]  /*3540*/  @!P1 IMAD.MOV R116, RZ, RZ, -R116 ;  /* 0x000000ffff749224 */ /* 0x000fe200078e0a74 */
[----:B------:R-:W-:Y:S01]  /*3550*/  ISETP.GE.AND P1, PT, R107, RZ, PT ;  /* 0x000000ff6b00720c */ /* 0x000fe20003f26270 */
[----:B------:R-:W-:Y:S02]  /*3560*/  IMAD R79, R2, UR16, RZ ;  /* 0x00000010024f7c24 */ /* 0x000fe4000f8e02ff */
[----:B------:R-:W-:Y:S01]  /*3570*/  @!P4 IMAD.MOV R120, RZ, RZ, -R120 ;  /* 0x000000ffff78c224 */ /* 0x000fe200078e0a78 */
[----:B------:R-:W-:Y:S01]  /*3580*/  ISETP.GE.AND P4, PT, R103, RZ, PT ;  /* 0x000000ff6700720c */ /* 0x000fe20003f86270 */
[----:B------:R-:W-:Y:S01]  /*3590*/  @!P5 IMAD.MOV R38, RZ, RZ, -R38 ;  /* 0x000000ffff26d224 */ /* 0x000fe200078e0a26 */
[----:B------:R-:W-:Y:S01]  /*35a0*/  ISETP.GE.AND P5, PT, R112, RZ, PT ;  /* 0x000000ff7000720c */ /* 0x000fe20003fa6270 */
[----:B------:R-:W-:Y:S01]  /*35b0*/  IMAD.MOV.U32 R112, RZ, RZ, R42 ;  /* 0x000000ffff707224 */ /* 0x000fe200078e002a */
[----:B------:R1:W-:Y:S01]  /*35c0*/  STL [R1+0x13c], R79 ;  /* 0x00013c4f01007387 */ /* 0x0003e20000100800 */
[----:B------:R-:W-:Y:S01]  /*35d0*/  @!P2 IMAD.MOV R114, RZ, RZ, -R114 ;  /* 0x000000ffff72a224 */ /* 0x000fe200078e0a72 */
[----:B------:R-:W-:Y:S01]  /*35e0*/  ISETP.GE.AND P2, PT, R109, RZ, PT ;  /* 0x000000ff6d00720c */ /* 0x000fe20003f46270 */
[----:B------:R-:W-:Y:S01]  /*35f0*/  @!P3 IMAD.MOV R112, RZ, RZ, -R112 ;  /* 0x000000ffff70b224 */ /* 0x000fe200078e0a70 */
[----:B------:R-:W-:Y:S01]  /*3600*/  ISETP.GE.AND P3, PT, R111, RZ, PT ;  /* 0x000000ff6f00720c */ /* 0x000fe20003f66270 */
[----:B------:R-:W-:Y:S01]  /*3610*/  @!P1 IMAD.MOV R56, RZ, RZ, -R56 ;  /* 0x000000ffff389224 */ /* 0x000fe200078e0a38 */
[----:B------:R-:W-:Y:S01]  /*3620*/  ISETP.GE.AND P1, PT, R97, RZ, PT ;  /* 0x000000ff6100720c */ /* 0x000fe20003f26270 */
[----:B------:R-:W-:-:S02]  /*3630*/  IMAD R17, R17, 0x2, R79 ;  /* 0x0000000211117824 */ /* 0x000fc400078e024f */
[----:B------:R-:W-:Y:S01]  /*3640*/  @!P4 IMAD.MOV R60, RZ, RZ, -R60 ;  /* 0x000000ffff3cc224 */ /* 0x000fe200078e0a3c */
[----:B------:R-:W-:Y:S01]  /*3650*/  ISETP.GE.AND P4, PT, R93, RZ, PT ;  /* 0x000000ff5d00720c */ /* 0x000fe20003f86270 */
[----:B------:R-:W-:Y:S01]  /*3660*/  @!P5 IMAD.MOV R118, RZ, RZ, -R118 ;  /* 0x000000ffff76d224 */ /* 0x000fe200078e0a76 */
[----:B------:R-:W-:Y:S01]  /*3670*/  ISETP.GE.AND P5, PT, R105, RZ, PT ;  /* 0x000000ff6900720c */ /* 0x000fe20003fa6270 */
[----:B------:R-:W-:Y:S01]  /*3680*/  @!P6 IMAD.IADD R150, R150, 0x1, -R3 ;  /* 0x000000019696e824 */ /* 0x000fe200078e0a03 */
[----:B------:R-:W-:Y:S01]  /*3690*/  ISETP.GE.AND P6, PT, R133, RZ, PT ;  /* 0x000000ff8500720c */ /* 0x000fe20003fc6270 */
[----:B------:R-:W-:Y:S01]  /*36a0*/  @!P2 IMAD.MOV R126, RZ, RZ, -R126 ;  /* 0x000000ffff7ea224 */ /* 0x000fe200078e0a7e */
[----:B------:R-:W-:Y:S01]  /*36b0*/  ISETP.GE.AND P2, PT, R99, RZ, PT ;  /* 0x000000ff6300720c */ /* 0x000fe20003f46270 */
[----:B------:R-:W-:Y:S01]  /*36c0*/  @!P3 IMAD.MOV R122, RZ, RZ, -R122 ;  /* 0x000000ffff7ab224 */ /* 0x000fe200078e0a7a */
[----:B------:R-:W-:Y:S01]  /*36d0*/  ISETP.GE.AND P3, PT, R101, RZ, PT ;  /* 0x000000ff6500720c */ /* 0x000fe20003f66270 */
[----:B------:R-:W-:Y:S01]  /*36e0*/  @!P1 IMAD.MOV R66, RZ, RZ, -R66 ;  /* 0x000000ffff429224 */ /* 0x000fe200078e0a42 */
[----:B------:R-:W-:Y:S01]  /*36f0*/  ISETP.GE.AND P1, PT, R87, RZ, PT ;  /* 0x000000ff5700720c */ /* 0x000fe20003f26270 */
[----:B------:R-:W-:-:S02]  /*3700*/  IMAD.U32 R15, RZ, RZ, UR16 ;  /* 0x00000010ff0f7e24 */ /* 0x000fc4000f8e00ff */
[----:B------:R-:W-:Y:S01]  /*3710*/  @!P4 IMAD.MOV R70, RZ, RZ, -R70 ;  /* 0x000000ffff46c224 */ /* 0x000fe200078e0a46 */
[----:B------:R-:W-:Y:S01]  /*3720*/  ISETP.GE.AND P4, PT, R83, RZ, PT ;  /* 0x000000ff5300720c */ /* 0x000fe20003f86270 */
[----:B------:R-:W-:Y:S01]  /*3730*/  @!P5 IMAD.MOV R58, RZ, RZ, -R58 ;  /* 0x000000ffff3ad224 */ /* 0x000fe200078e0a3a */
[----:B------:R-:W-:Y:S01]  /*3740*/  ISETP.GE.AND P5, PT, R95, RZ, PT ;  /* 0x000000ff5f00720c */ /* 0x000fe20003fa6270 */
[----:B------:R-:W-:Y:S02]  /*3750*/  IMAD R16, R156, 0x2, R17 ;  /* 0x000000029c107824 */ /* 0x000fe400078e0211 */
        /* <DEDUP_REMOVED lines=12> */
[----:B------:R-:W-:Y:S01]  /*3820*/  ISETP.NE.AND P0, PT, R4, RZ, PT ;  /* 0x000000ff0400720c */ /* 0x000fe20003f05270 */
[----:B------:R-:W-:Y:S01]  /*3830*/  @!P2 IMAD.MOV R74, RZ, RZ, -R74 ;  /* 0x000000ffff4aa224 */ /* 0x000fe200078e0a4a */
[----:B------:R-:W-:Y:S01]  /*3840*/  ISETP.GE.AND P2, PT, R77, RZ, PT ;  /* 0x000000ff4d00720c */ /* 0x000fe20003f46270 */
[----:B------:R-:W-:Y:S01]  /*3850*/  @!P3 IMAD.MOV R72, RZ, RZ, -R72 ;  /* 0x000000ffff48b224 */ /* 0x000fe200078e0a48 */
[----:B------:R-:W-:Y:S01]  /*3860*/  ISETP.GE.AND P3, PT, R81, RZ, PT ;  /* 0x000000ff5100720c */ /* 0x000fe20003f66270 */
[----:B------:R-:W-:Y:S01]  /*3870*/  @!P1 IMAD.MOV R86, RZ, RZ, -R86 ;  /* 0x000000ffff569224 */ /* 0x000fe200078e0a56 */
[----:B------:R-:W-:Y:S01]  /*3880*/  ISETP.GE.AND P1, PT, R65, RZ, PT ;  /* 0x000000ff4100720c */ /* 0x000fe20003f26270 */
[----:B------:R-:W-:Y:S01]  /*3890*/  IMAD.U32 R13, RZ, RZ, UR16 ;  /* 0x00000010ff0d7e24 */ /* 0x000fe2000f8e00ff */
[----:B------:R-:W-:Y:S01]  /*38a0*/  LOP3.LUT R77, R2, 0x22, RZ, 0xfc, !PT ;  /* 0x00000022024d7812 */ /* 0x000fe200078efcff */
        /* <DEDUP_REMOVED lines=24> */
[----:B------:R-:W-:Y:S01]  /*3a30*/  IMAD.MOV.U32 R3, RZ, RZ, R9 ;  /* 0x000000ffff037224 */ /* 0x000fe200078e0009 */
[----:B------:R-:W-:Y:S01]  /*3a40*/  LOP3.LUT R59, R2, 0x2, RZ, 0xfc, !PT ;  /* 0x00000002023b7812 */ /* 0x000fe200078efcff */
[----:B------:R-:W-:Y:S01]  /*3a50*/  @!P4 IMAD.MOV R130, RZ, RZ, -R130 ;  /* 0x000000ffff82c224 */ /* 0x000fe200078e0a82 */
[----:B------:R-:W-:Y:S01]  /*3a60*/  ISETP.GE.AND P4, PT, R43, RZ, PT ;  /* 0x000000ff2b00720c */ /* 0x000fe20003f86270 */
[----:B------:R-:W-:Y:S01]  /*3a70*/  @!P5 IMAD.MOV R98, RZ, RZ, -R98 ;  /* 0x000000ffff62d224 */ /* 0x000fe200078e0a62 */
[----:B------:R-:W-:Y:S01]  /*3a80*/  ISETP.GE.AND P5, PT, R53, RZ, PT ;  /* 0x000000ff3500720c */ /* 0x000fe20003fa6270 */
[----:B------:R-:W-:-:S02]  /*3a90*/  IMAD.U32 R11, RZ, RZ, UR16 ;  /* 0x00000010ff0b7e24 */ /* 0x000fc4000f8e00ff */
[----:B------:R-:W-:Y:S01]  /*3aa0*/  @!P2 IMAD.MOV R104, RZ, RZ, -R104 ;  /* 0x000000ffff68a224 */ /* 0x000fe200078e0a68 */
[----:B------:R-:W-:Y:S01]  /*3ab0*/  BAR.SYNC.DEFER_BLOCKING 0x0 ;  /* 0x0000000000007b1d */ /* 0x000fe20000010000 */
[----:B------:R-:W-:Y:S01]  /*3ac0*/  @!P3 IMAD.MOV R102, RZ, RZ, -R102 ;  /* 0x000000ffff66b224 */ /* 0x000fe200078e0a66 */
[----:B------:R-:W-:Y:S01]  /*3ad0*/  ISETP.GE.AND P3, PT, R49, RZ, PT ;  /* 0x000000ff3100720c */ /* 0x000fe20003f66270 */
[----:B------:R-:W-:Y:S01]  /*3ae0*/  @!P1 IMAD.MOV R136, RZ, RZ, -R136 ;  /* 0x000000ffff889224 */ /* 0x000fe200078e0a88 */
[----:B------:R-:W-:Y:S01]  /*3af0*/  ISETP.GE.AND P2, PT, R47, RZ, PT ;  /* 0x000000ff2f00720c */ /* 0x000fe20003f46270 */
[----:B-----5:R-:W-:Y:S01]  /*3b00*/  VIADD R7, R124, 0x3f ;  /* 0x0000003f7c077836 */ /* 0x020fe20000000000 */
[----:B------:R-:W-:Y:S01]  /*3b10*/  ISETP.GE.AND P1, PT, R37, RZ, PT ;  /* 0x000000ff2500720c */ /* 0x000fe20003f26270 */
[----:B------:R-:W-:Y:S01]  /*3b20*/  @!P4 IMAD.MOV R138, RZ, RZ, -R138 ;  /* 0x000000ffff8ac224 */ /* 0x000fe200078e0a8a */
[----:B------:R-:W-:Y:S01]  /*3b30*/  ISETP.GE.AND P4, PT, R35, RZ, PT ;  /* 0x000000ff2300720c */ /* 0x000fe20003f86270 */
[----:B------:R-:W-:Y:S01]  /*3b40*/  @!P5 IMAD.MOV R128, RZ, RZ, -R128 ;  /* 0x000000ffff80d224 */ /* 0x000fe200078e0a80 */
[----:B------:R-:W-:Y:S01]  /*3b50*/  ISETP.NE.AND P5, PT, R5, RZ, PT ;  /* 0x000000ff0500720c */ /* 0x000fe20003fa5270 */
[----:B------:R-:W-:Y:S01]  /*3b60*/  @!P6 IMAD.MOV R152, RZ, RZ, -R152 ;  /* 0x000000ffff98e224 */ /* 0x000fe200078e0a98 */
[----:B------:R-:W-:-:S03]  /*3b70*/  LOP3.LUT R5, RZ, R5, RZ, 0x33, !PT ;  /* 0x00000005ff057212 */ /* 0x000fc600078e33ff */
[----:B------:R-:W-:Y:S01]  /*3b80*/  @!P3 IMAD.MOV R132, RZ, RZ, -R132 ;  /* 0x000000ffff84b224 */ /* 0x000fe200078e0a84 */
[----:B------:R-:W-:Y:S01]  /*3b90*/  ISETP.GE.AND P3, PT, R41, RZ, PT ;  /* 0x000000ff2900720c */ /* 0x000fe20003f66270 */
[----:B------:R-:W-:Y:S01]  /*3ba0*/  @!P2 IMAD.MOV R134, RZ, RZ, -R134 ;  /* 0x000000ffff86a224 */ /* 0x000fe200078e0a86 */
[----:B------:R-:W-:Y:S01]  /*3bb0*/  ISETP.GE.AND P2, PT, R39, RZ, PT ;  /* 0x000000ff2700720c */ /* 0x000fe20003f46270 */
[----:B------:R-:W-:Y:S01]  /*3bc0*/  @!P1 IMAD.MOV R144, RZ, RZ, -R144 ;  /* 0x000000ffff909224 */ /* 0x000fe200078e0a90 */
[----:B------:R-:W-:Y:S01]  /*3bd0*/  SEL R53, R5, R12, !P5 ;  /* 0x0000000c05357207 */ /* 0x000fe20006800000 */
[----:B------:R-:W-:Y:S01]  /*3be0*/  @!P4 IMAD.MOV R146, RZ, RZ, -R146 ;  /* 0x000000ffff92c224 */ /* 0x000fe200078e0a92 */
[----:B------:R-:W-:Y:S01]  /*3bf0*/  ISETP.GE.AND P4, PT, R25, RZ, PT ;  /* 0x000000ff1900720c */ /* 0x000fe20003f86270 */
[----:B------:R-:W-:Y:S01]  /*3c00*/  IMAD.U32 R12, RZ, RZ, UR16 ;  /* 0x00000010ff0c7e24 */ /* 0x000fe2000f8e00ff */
[----:B------:R-:W-:Y:S02]  /*3c10*/  ISETP.GE.AND P1, PT, R29, RZ, PT ;  /* 0x000000ff1d00720c */ /* 0x000fe40003f26270 */
[C---:B------:R-:W-:Y:S01]  /*3c20*/  SEL R54, R5.reuse, R6, !P5 ;  /* 0x0000000605367207 */ /* 0x040fe20006800000 */
[----:B------:R-:W-:Y:S01]  /*3c30*/  IMAD R12, R12, 0x2, R13 ;  /* 0x000000020c0c7824 */ /* 0x000fe200078e020d */
[----:B------:R-:W-:Y:S01]  /*3c40*/  SEL R48, R5, R26, !P5 ;  /* 0x0000001a05307207 */ /* 0x000fe20006800000 */
[----:B------:R-:W-:Y:S01]  /*3c50*/  @!P3 IMAD.MOV R140, RZ, RZ, -R140 ;  /* 0x000000ffff8cb224 */ /* 0x000fe200078e0a8c */
[----:B------:R-:W-:Y:S01]  /*3c60*/  ISETP.GE.AND P3, PT, R33, RZ, PT ;  /* 0x000000ff2100720c */ /* 0x000fe20003f66270 */
[----:B------:R-:W-:Y:S01]  /*3c70*/  @!P2 IMAD.MOV R142, RZ, RZ, -R142 ;  /* 0x000000ffff8ea224 */ /* 0x000fe200078e0a8e */
[----:B------:R-:W-:Y:S01]  /*3c80*/  ISETP.GE.AND P2, PT, R31, RZ, PT ;  /* 0x000000ff1f00720c */ /* 0x000fe20003f46270 */
[----:B------:R-:W-:Y:S01]  /*3c90*/  IMAD R11, R11, 0x2, R12 ;  /* 0x000000020b0b7824 */ /* 0x000fe200078e020c */
[----:B------:R-:W-:Y:S01]  /*3ca0*/  SEL R50, R5, R18, !P5 ;  /* 0x0000001205327207 */ /* 0x000fe20006800000 */
[----:B------:R-:W-:Y:S01]  /*3cb0*/  @!P4 IMAD.MOV R3, RZ, RZ, -R3 ;  /* 0x000000ffff03c224 */ /* 0x000fe200078e0a03 */
[----:B------:R-:W-:Y:S01]  /*3cc0*/  @!P0 LOP3.LUT R3, RZ, R4, RZ, 0x33, !PT ;  /* 0x00000004ff038212 */ /* 0x000fe200078e33ff */
[----:B------:R-:W-:Y:S01]  /*3cd0*/  IMAD.U32 R4, RZ, RZ, UR16 ;  /* 0x00000010ff047e24 */ /* 0x000fe2000f8e00ff */
[----:B------:R-:W-:Y:S01]  /*3ce0*/  ISETP.GT.AND P0, PT, R7, 0x3f, PT ;  /* 0x0000003f0700780c */ /* 0x000fe20003f04270 */
[----:B------:R-:W-:Y:S01]  /*3cf0*/  IMAD.U32 R6, RZ, RZ, UR16 ;  /* 0x00000010ff067e24 */ /* 0x000fe2000f8e00ff */
[C---:B------:R-:W-:Y:S01]  /*3d00*/  SEL R51, R5.reuse, R20, !P5 ;  /* 0x0000001405337207 */ /* 0x040fe20006800000 */
[----:B------:R-:W-:Y:S01]  /*3d10*/  IMAD R9, R4, 0x2, R11 ;  /* 0x0000000204097824 */ /* 0x000fe200078e020b */
[C---:B------:R-:W-:Y:S01]  /*3d20*/  SEL R46, R5.reuse, R22, !P5 ;  /* 0x00000016052e7207 */ /* 0x040fe20006800000 */
[----:B------:R-:W-:Y:S01]  /*3d30*/  @!P3 IMAD.MOV R148, RZ, RZ, -R148 ;  /* 0x000000ffff94b224 */ /* 0x000fe200078e0a94 */
[C---:B------:R-:W-:Y:S01]  /*3d40*/  SEL R47, R5.reuse, R24, !P5 ;  /* 0x00000018052f7207 */ /* 0x040fe20006800000 */
[----:B------:R-:W-:Y:S01]  /*3d50*/  @!P2 IMAD.MOV R150, RZ, RZ, -R150 ;  /* 0x000000ffff96a224 */ /* 0x000fe200078e0a96 */
[C---:B------:R-:W-:Y:S01]  /*3d60*/  SEL R43, R5.reuse, R28, !P5 ;  /* 0x0000001c052b7207 */ /* 0x040fe20006800000 */
[----:B------:R-:W-:Y:S01]  /*3d70*/  @!P1 IMAD.MOV R154, RZ, RZ, -R154 ;  /* 0x000000ffff9a9224 */ /* 0x000fe200078e0a9a */
[C---:B------:R-:W-:Y:S01]  /*3d80*/  SEL R44, R5.reuse, R30, !P5 ;  /* 0x0000001e052c7207 */ /* 0x040fe20006800000 */
[----:B------:R-:W-:Y:S01]  /*3d90*/  IMAD.U32 R26, RZ, RZ, UR16 ;  /* 0x00000010ff1a7e24 */ /* 0x000fe2000f8e00ff */
[C---:B------:R-:W-:Y:S01]  /*3da0*/  SEL R45, R5.reuse, R32, !P5 ;  /* 0x00000020052d7207 */ /* 0x040fe20006800000 */
[----:B------:R-:W-:Y:S01]  /*3db0*/  IMAD R7, R6, 0x2, R9 ;  /* 0x0000000206077824 */ /* 0x000fe200078e0209 */
[----:B------:R-:W-:-:S02]  /*3dc0*/  SEL R40, R5, R34, !P5 ;  /* 0x0000002205287207 */ /* 0x000fc40006800000 */
[C---:B------:R-:W-:Y:S01]  /*3dd0*/  SEL R41, R5.reuse, R36, !P5 ;  /* 0x0000002405297207 */ /* 0x040fe20006800000 */
[----:B------:R-:W-:Y:S01]  /*3de0*/  IMAD R6, R26, 0x2, R7 ;  /* 0x000000021a067824 */ /* 0x000fe200078e0207 */
[C---:B------:R-:W-:Y:S02]  /*3df0*/  SEL R42, R5.reuse, R38, !P5 ;  /* 0x00000026052a7207 */ /* 0x040fe40006800000 */
[----:B------:R-:W-:Y:S01]  /*3e00*/  SEL R55, R5, R8, !P5 ;  /* 0x0000000805377207 */ /* 0x000fe20006800000 */
[----:B------:R-:W-:Y:S01]  /*3e10*/  IMAD R8, R3, UR4, RZ ;  /* 0x0000000403087c24 */ /* 0x000fe2000f8e02ff */
[----:B------:R-:W-:Y:S01]  /*3e20*/  SEL R52, R5, R10, !P5 ;  /* 0x0000000a05347207 */ /* 0x000fe20006800000 */
[----:B------:R-:W-:Y:S01]  /*3e30*/  IMAD R10, R225, UR17, RZ ;  /* 0x00000011e10a7c24 */ /* 0x000fe2000f8e02ff */
[C---:B------:R-:W-:Y:S01]  /*3e40*/  SEL R49, R5.reuse, R108, !P5 ;  /* 0x0000006c05317207 */ /* 0x040fe20006800000 */
[----:B------:R-:W2:Y:S01]  /*3e50*/  LDCU UR4, c[0x0][0x3b0] ;  /* 0x00007600ff0477ac */ /* 0x000ea20008000800 */
[----:B------:R-:W-:-:S02]  /*3e60*/  SEL R37, R5, R110, !P5 ;  /* 0x0000006e05257207 */ /* 0x000fc40006800000 */
[C---:B------:R-:W-:Y:S02]  /*3e70*/  SEL R38, R5.reuse, R112, !P5 ;  /* 0x0000007005267207 */ /* 0x040fe40006800000 */
[C---:B------:R-:W-:Y:S02]  /*3e80*/  SEL R39, R5.reuse, R114, !P5 ;  /* 0x0000007205277207 */ /* 0x040fe40006800000 */
[C---:B------:R-:W-:Y:S02]  /*3e90*/  SEL R34, R5.reuse, R116, !P5 ;  /* 0x0000007405227207 */ /* 0x040fe40006800000 */
[C---:B------:R-:W-:Y:S02]  /*3ea0*/  SEL R35, R5.reuse, R118, !P5 ;  /* 0x0000007605237207 */ /* 0x040fe40006800000 */
[C---:B------:R-:W-:Y:S02]  /*3eb0*/  SEL R36, R5.reuse, R120, !P5 ;  /* 0x0000007805247207 */ /* 0x040fe40006800000 */
[----:B------:R-:W-:-:S02]  /*3ec0*/  SEL R31, R5, R122, !P5 ;  /* 0x0000007a051f7207 */ /* 0x000fc40006800000 */
[C---:B------:R-:W-:Y:S02]  /*3ed0*/  SEL R32, R5.reuse, R126, !P5 ;  /* 0x0000007e05207207 */ /* 0x040fe40006800000 */
[C---:B------:R-:W-:Y:S01]  /*3ee0*/  SEL R33, R5.reuse, R56, !P5 ;  /* 0x0000003805217207 */ /* 0x040fe20006800000 */
[----:B------:R-:W-:Y:S01]  /*3ef0*/  IMAD.U32 R56, RZ, RZ, UR16 ;  /* 0x00000010ff387e24 */ /* 0x000fe2000f8e00ff */
[C---:B------:R-:W-:Y:S01]  /*3f00*/  SEL R28, R5.reuse, R58, !P5 ;  /* 0x0000003a051c7207 */ /* 0x040fe20006800000 */
[----:B------:R-:W-:Y:S01]  /*3f10*/  IMAD.U32 R58, RZ, RZ, UR16 ;  /* 0x00000010ff3a7e24 */ /* 0x000fe2000f8e00ff */
[C---:B------:R-:W-:Y:S01]  /*3f20*/  SEL R29, R5.reuse, R60, !P5 ;  /* 0x0000003c051d7207 */ /* 0x040fe20006800000 */
[----:B--2---:R-:W-:Y:S01]  /*3f30*/  IMAD R52, R52, UR4, RZ ;  /* 0x0000000434347c24 */ /* 0x004fe2000f8e02ff */
[----:B------:R-:W-:Y:S01]  /*3f40*/  SEL R30, R5, R62, !P5 ;  /* 0x0000003e051e7207 */ /* 0x000fe20006800000 */
[----:B------:R-:W-:Y:S01]  /*3f50*/  IMAD R55, R55, UR4, RZ ;  /* 0x0000000437377c24 */ /* 0x000fe2000f8e02ff */
[C---:B------:R-:W-:Y:S01]  /*3f60*/  SEL R27, R5.reuse, R64, !P5 ;  /* 0x00000040051b7207 */ /* 0x040fe20006800000 */
[----:B------:R-:W-:Y:S01]  /*3f70*/  IMAD.U32 R64, RZ, RZ, UR16 ;  /* 0x00000010ff407e24 */ /* 0x000fe2000f8e00ff */
        /* <DEDUP_REMOVED lines=13> */
[----:B------:R-:W-:Y:S01]  /*4050*/  IMAD R54, R54, UR4, RZ ;  /* 0x0000000436367c24 */ /* 0x000fe2000f8e02ff */
[----:B------:R-:W-:Y:S01]  /*4060*/  SEL R18, R5, R80, !P5 ;  /* 0x0000005005127207 */ /* 0x000fe20006800000 */
[----:B------:R-:W-:Y:S01]  /*4070*/  IMAD R53, R53, UR4, RZ ;  /* 0x0000000435357c24 */ /* 0x000fe2000f8e02ff */
        /* <DEDUP_REMOVED lines=30> */
[C---:B------:R-:W-:Y:S01]  /*4260*/  SEL R236, R5.reuse, R132, !P5 ;  /* 0x0000008405ec7207 */ /* 0x040fe20006800000 */
[----:B------:R-:W-:Y:S01]  /*4270*/  STL [R1+0xb4], R55 ;  /* 0x0000b43701007387 */ /* 0x000fe20000100800 */
[----:B------:R-:W-:Y:S01]  /*4280*/  SEL R235, R5, R134, !P5 ;  /* 0x0000008605eb7207 */ /* 0x000fe20006800000 */
[----:B------:R-:W-:Y:S01]  /*4290*/  IMAD R39, R39, UR4, RZ ;  /* 0x0000000427277c24 */ /* 0x000fe2000f8e02ff */
[C---:B------:R-:W-:Y:S01]  /*42a0*/  SEL R234, R5.reuse, R136, !P5 ;  /* 0x0000008805ea7207 */ /* 0x040fe20006800000 */
[----:B------:R-:W-:Y:S01]  /*42b0*/  STL [R1+0xb0], R52 ;  /* 0x0000b03401007387 */ /* 0x000fe20000100800 */
[C---:B------:R-:W-:Y:S01]  /*42c0*/  SEL R233, R5.reuse, R138, !P5 ;  /* 0x0000008a05e97207 */ /* 0x040fe20006800000 */
[----:B------:R-:W-:Y:S01]  /*42d0*/  IMAD R36, R36, UR4, RZ ;  /* 0x0000000424247c24 */ /* 0x000fe2000f8e02ff */
[C---:B------:R-:W-:Y:S01]  /*42e0*/  SEL R232, R5.reuse, R140, !P5 ;  /* 0x0000008c05e87207 */ /* 0x040fe20006800000 */
[----:B------:R-:W-:Y:S01]  /*42f0*/  STL [R1+0xac], R53 ;  /* 0x0000ac3501007387 */ /* 0x000fe20000100800 */
[----:B------:R-:W-:Y:S01]  /*4300*/  SEL R231, R5, R142, !P5 ;  /* 0x0000008e05e77207 */ /* 0x000fe20006800000 */
[----:B------:R-:W-:Y:S01]  /*4310*/  IMAD R35, R35, UR4, RZ ;  /* 0x0000000423237c24 */ /* 0x000fe2000f8e02ff */
[C---:B------:R-:W-:Y:S01]  /*4320*/  SEL R230, R5.reuse, R144, !P5 ;  /* 0x0000009005e67207 */ /* 0x040fe20006800000 */
[----:B------:R2:W-:Y:S01]  /*4330*/  STL [R1+0xa8], R54 ;  /* 0x0000a83601007387 */ /* 0x0005e20000100800 */
        /* <DEDUP_REMOVED lines=8> */
[----:B------:R-:W-:Y:S01]  /*43c0*/  SEL R125, R5, R154, !P5 ;  /* 0x0000009a057d7207 */ /* 0x000fe20006800000 */
[----:B------:R-:W-:Y:S01]  /*43d0*/  IMAD.U32 R5, RZ, RZ, UR16 ;  /* 0x00000010ff057e24 */ /* 0x000fe2000f8e00ff */
[-C--:B------:R-:W-:Y:S01]  /*43e0*/  ISETP.GE.AND P1, PT, R2, R124.reuse, PT ;  /* 0x0000007c0200720c */ /* 0x080fe20003f26270 */
[----:B------:R4:W-:Y:S01]  /*43f0*/  STL [R1+0x9c], R51 ;  /* 0x00009c3301007387 */ /* 0x0009e20000100800 */
[----:B------:R-:W-:Y:S01]  /*4400*/  SEL R4, RZ, 0x4, !P0 ;  /* 0x00000004ff047807 */ /* 0x000fe20004000000 */
[----:B------:R-:W-:Y:S01]  /*4410*/  IMAD R5, R5, 0x2, R6 ;  /* 0x0000000205057824 */ /* 0x000fe200078e0206 */
[----:B------:R-:W-:Y:S01]  /*4420*/  LEA R136, P0, R8, UR12, 0x2 ;  /* 0x0000000c08887c11 */ /* 0x000fe2000f8010ff */
[----:B------:R5:W-:Y:S01]  /*4430*/  STL [R1+0x98], R46 ;  /* 0x0000982e01007387 */ /* 0x000be20000100800 */
[----:B------:R-:W-:Y:S01]  /*4440*/  SEL R57, R4, RZ, !P1 ;  /* 0x000000ff04397207 */ /* 0x000fe20004800000 */
[----:B------:R-:W-:Y:S01]  /*4450*/  IMAD R28, R28, UR4, RZ ;  /* 0x000000041c1c7c24 */ /* 0x000fe2000f8e02ff */
[----:B------:R-:W-:Y:S01]  /*4460*/  LEA.HI.X.SX32 R26, R8, UR13, 0x2, P0 ;  /* 0x0000000d081a7c11 */ /* 0x000fe200080f16ff */
[----:B------:R-:W-:Y:S01]  /*4470*/  STL [R1+0x94], R47 ;  /* 0x0000942f01007387 */ /* 0x000fe20000100800 */
[----:B------:R-:W-:Y:S01]  /*4480*/  ISETP.NE.U32.AND P1, PT, R57, RZ, PT ;  /* 0x000000ff3900720c */ /* 0x000fe20003f25070 */
[----:B------:R-:W-:Y:S01]  /*4490*/  IMAD R57, R56, 0x2, R5 ;  /* 0x0000000238397824 */ /* 0x000fe200078e0205 */
[-C--:B------:R-:W-:Y:S01]  /*44a0*/  ISETP.GE.AND P0, PT, R59, R124.reuse, PT ;  /* 0x0000007c3b00720c */ /* 0x080fe20003f06270 */
[----:B------:R1:W-:Y:S01]  /*44b0*/  STL [R1+0x90], R48 ;  /* 0x0000903001007387 */ /* 0x0003e20000100800 */
[----:B------:R-:W-:Y:S01]  /*44c0*/  LEA R158, P2, R10, UR14, 0x2 ;  /* 0x0000000e0a9e7c11 */ /* 0x000fe2000f8410ff */
[----:B------:R-:W-:Y:S01]  /*44d0*/  IMAD R59, R58, 0x2, R57 ;  /* 0x000000023a3b7824 */ /* 0x000fe200078e0239 */
[----:B------:R-:W-:Y:S01]  /*44e0*/  LOP3.LUT R60, R2, 0x20, RZ, 0xfc, !PT ;  /* 0x00000020023c7812 */ /* 0x000fe200078efcff */
[----:B------:R-:W-:Y:S01]  /*44f0*/  STL [R1+0x8c], R43 ;  /* 0x00008c2b01007387 */ /* 0x000fe20000100800 */
[----:B------:R-:W-:Y:S01]  /*4500*/  LEA.HI.X.SX32 R3, R10, UR15, 0x2, P2 ;  /* 0x0000000f0a037c11 */ /* 0x000fe200090f16ff */
[----:B------:R-:W-:Y:S01]  /*4510*/  IMAD R61, R56, 0x2, R59 ;  /* 0x00000002383d7824 */ /* 0x000fe200078e023b */
[----:B------:R-:W-:Y:S01]  /*4520*/  ISETP.GE.AND P2, PT, R60, R124, PT ;  /* 0x0000007c3c00720c */ /* 0x000fe20003f46270 */
[----:B------:R-:W-:Y:S01]  /*4530*/  STL [R1+0x88], R44 ;  /* 0x0000882c01007387 */ /* 0x000fe20000100800 */
[----:B------:R-:W-:Y:S01]  /*4540*/  SEL R60, R4, RZ, !P0 ;  /* 0x000000ff043c7207 */ /* 0x000fe20004000000 */
[----:B------:R-:W-:Y:S01]  /*4550*/  IMAD R63, R58, 0x2, R61 ;  /* 0x000000023a3f7824 */ /* 0x000fe200078e023d */
[----:B------:R-:W-:Y:S01]  /*4560*/  SEL R62, R4, RZ, !P2 ;  /* 0x000000ff043e7207 */ /* 0x000fe20005000000 */
[----:B------:R-:W-:Y:S01]  /*4570*/  STL [R1+0x84], R45 ;  /* 0x0000842d01007387 */ /* 0x000fe20000100800 */
[----:B------:R-:W-:Y:S01]  /*4580*/  ISETP.NE.U32.AND P4, PT, R60, RZ, PT ;  /* 0x000000ff3c00720c */ /* 0x000fe20003f85070 */
[----:B------:R-:W-:Y:S01]  /*4590*/  IMAD R65, R56, 0x2, R63 ;  /* 0x0000000238417824 */ /* 0x000fe200078e023f */
[----:B------:R-:W-:Y:S01]  /*45a0*/  ISETP.NE.U32.AND P3, PT, R62, RZ, PT ;  /* 0x000000ff3e00720c */ /* 0x000fe20003f65070 */
[----:B------:R-:W-:Y:S01]  /*45b0*/  IMAD.U32 R60, RZ, RZ, UR16 ;  /* 0x00000010ff3c7e24 */ /* 0x000fe2000f8e00ff */
[-C--:B------:R-:W-:Y:S01]  /*45c0*/  LEA R132, P5, R59, R136.reuse, 0x2 ;  /* 0x000000883b847211 */ /* 0x080fe200078a10ff */
[----:B------:R-:W-:Y:S01]  /*45d0*/  IMAD R67, R58, 0x2, R65 ;  /* 0x000000023a437824 */ /* 0x000fe200078e0241 */
[----:B------:R-:W-:Y:S01]  /*45e0*/  LEA R134, P0, R57, R136, 0x2 ;  /* 0x0000008839867211 */ /* 0x000fe200078010ff */
[----:B------:R-:W-:Y:S01]  /*45f0*/  IMAD.U32 R62, RZ, RZ, UR16 ;  /* 0x00000010ff3e7e24 */ /* 0x000fe2000f8e00ff */
[----:B------:R-:W-:Y:S01]  /*4600*/  ISETP.GE.AND P2, PT, R77, R124, PT ;  /* 0x0000007c4d00720c */ /* 0x000fe20003f46270 */
[----:B------:R-:W-:Y:S01]  /*4610*/  IMAD R69, R56, 0x2, R67 ;  /* 0x0000000238457824 */ /* 0x000fe200078e0243 */
[-C--:B------:R-:W-:Y:S01]  /*4620*/  LEA.HI.X.SX32 R133, R59, R26.reuse, 0x2, P5 ;  /* 0x0000001a3b857211 */ /* 0x080fe200028f16ff */
[----:B------:R-:W-:Y:S01]  /*4630*/  IMAD R33, R33, UR4, RZ ;  /* 0x0000000421217c24 */ /* 0x000fe2000f8e02ff */
[----:B------:R-:W-:Y:S01]  /*4640*/  LEA.HI.X.SX32 R135, R57, R26, 0x2, P0 ;  /* 0x0000001a39877211 */ /* 0x000fe200000f16ff */
[----:B------:R-:W-:Y:S01]  /*4650*/  IMAD R71, R60, 0x2, R69 ;  /* 0x000000023c477824 */ /* 0x000fe200078e0245 */
[-C--:B------:R-:W-:Y:S01]  /*4660*/  LEA R128, P5, R63, R136.reuse, 0x2 ;  /* 0x000000883f807211 */ /* 0x080fe200078a10ff */
[----:B------:R-:W-:Y:S01]  /*4670*/  STL [R1+0x80], R40 ;  /* 0x0000802801007387 */ /* 0x000fe20000100800 */
[----:B------:R-:W-:Y:S01]  /*4680*/  LEA R130, P0, R61, R136, 0x2 ;  /* 0x000000883d827211 */ /* 0x000fe200078010ff */
[----:B------:R-:W-:Y:S01]  /*4690*/  IMAD R73, R62, 0x2, R71 ;  /* 0x000000023e497824 */ /* 0x000fe200078e0247 */
[-C--:B------:R-:W-:Y:S01]  /*46a0*/  LEA.HI.X.SX32 R129, R63, R26.reuse, 0x2, P5 ;  /* 0x0000001a3f817211 */ /* 0x080fe200028f16ff */
[----:B------:R-:W-:Y:S01]  /*46b0*/  STL [R1+0x7c], R41 ;  /* 0x00007c2901007387 */ /* 0x000fe20000100800 */
[----:B------:R-:W-:Y:S01]  /*46c0*/  LEA.HI.X.SX32 R131, R61, R26, 0x2, P0 ;  /* 0x0000001a3d837211 */ /* 0x000fe200000f16ff */
[----:B------:R-:W-:Y:S01]  /*46d0*/  IMAD R75, R58, 0x2, R73 ;  /* 0x000000023a4b7824 */ /* 0x000fe200078e0249 */
[-C--:B------:R-:W-:Y:S01]  /*46e0*/  LEA R122, P5, R67, R136.reuse, 0x2 ;  /* 0x00000088437a7211 */ /* 0x080fe200078a10ff */
[----:B------:R1:W-:Y:S01]  /*46f0*/  STL [R1+0x78], R42 ;  /* 0x0000782a01007387 */ /* 0x0003e20000100800 */
[----:B------:R-:W-:Y:S01]  /*4700*/  LEA R126, P0, R65, R136, 0x2 ;  /* 0x00000088417e7211 */ /* 0x000fe200078010ff */
[----:B------:R-:W-:Y:S01]  /*4710*/  IMAD R77, R64, 0x2, R75 ;  /* 0x00000002404d7824 */ /* 0x000fe200078e024b */
[-C--:B------:R-:W-:Y:S01]  /*4720*/  LEA.HI.X.SX32 R123, R67, R26.reuse, 0x2, P5 ;  /* 0x0000001a437b7211 */ /* 0x080fe200028f16ff */
[----:B------:R-:W-:Y:S01]  /*4730*/  IMAD R30, R30, UR4, RZ ;  /* 0x000000041e1e7c24 */ /* 0x000fe2000f8e02ff */
[----:B------:R-:W-:Y:S01]  /*4740*/  LEA.HI.X.SX32 R127, R65, R26, 0x2, P0 ;  /* 0x0000001a417f7211 */ /* 0x000fe200000f16ff */
[----:B------:R-:W-:Y:S01]  /*4750*/  IMAD R57, R66, 0x2, R77 ;  /* 0x0000000242397824 */ /* 0x000fe200078e024d */
[-C--:B------:R-:W-:Y:S01]  /*4760*/  LEA R118, P5, R71, R136.reuse, 0x2 ;  /* 0x0000008847767211 */ /* 0x080fe200078a10ff */
[----:B------:R-:W-:Y:S01]  /*4770*/  IMAD R29, R29, UR4, RZ ;  /* 0x000000041d1d7c24 */ /* 0x000fe2000f8e02ff */
[----:B------:R-:W-:Y:S01]  /*4780*/  LEA R120, P0, R69, R136, 0x2 ;  /* 0x0000008845787211 */ /* 0x000fe200078010ff */
[----:B------:R-:W-:Y:S01]  /*4790*/  IMAD R59, R56, 0x2, R57 ;  /* 0x00000002383b7824 */ /* 0x000fe200078e0239 */
[-C--:B------:R-:W-:Y:S01]  /*47a0*/  LEA.HI.X.SX32 R119, R71, R26.reuse, 0x2, P5 ;  /* 0x0000001a47777211 */ /* 0x080fe200028f16ff */
[----:B------:R-:W-:Y:S01]  /*47b0*/  STL [R1+0x74], R37 ;  /* 0x0000742501007387 */ /* 0x000fe20000100800 */
        /* <DEDUP_REMOVED lines=21> */
[----:B------:R-:W-:Y:S01]  /*4910*/  STL [R1+0x64], R35 ;  /* 0x0000642301007387 */ /* 0x000fe20000100800 */
        /* <DEDUP_REMOVED lines=8> */
[----:B------:R-:W-:Y:S01]  /*49a0*/  LEA.HI.X.SX32 R103, R65, R26, 0x2, P5 ;  /* 0x0000001a41677211 */ /* 0x000fe200028f16ff */
[----:B------:R-:W-:Y:S01]  /*49b0*/  STL [R1+0x5c], R31 ;  /* 0x00005c1f01007387 */ /* 0x000fe20000100800 */
[----:B------:R-:W-:Y:S01]  /*49c0*/  LEA R98, P5, R57, R136, 0x2 ;  /* 0x0000008839627211 */ /* 0x000fe200078a10ff */
[----:B------:R-:W-:Y:S01]  /*49d0*/  IMAD R24, R24, UR4, RZ ;  /* 0x0000000418187c24 */ /* 0x000fe2000f8e02ff */
[-C--:B------:R-:W-:Y:S01]  /*49e0*/  LEA.HI.X.SX32 R101, R67, R26.reuse, 0x2, P6 ;  /* 0x0000001a43657211 */ /* 0x080fe200030f16ff */
[----:B------:R-:W-:Y:S01]  /*49f0*/  STL [R1+0x58], R32 ;  /* 0x0000582001007387 */ /* 0x000fe20000100800 */
[----:B------:R-:W-:Y:S01]  /*4a00*/  LEA.HI.X.SX32 R99, R57, R26, 0x2, P5 ;  /* 0x0000001a39637211 */ /* 0x000fe200028f16ff */
[----:B------:R-:W-:Y:S01]  /*4a10*/  IMAD R21, R21, UR4, RZ ;  /* 0x0000000415157c24 */ /* 0x000fe2000f8e02ff */
[-C--:B------:R-:W-:Y:S01]  /*4a20*/  LEA R94, P5, R61, R136.reuse, 0x2 ;  /* 0x000000883d5e7211 */ /* 0x080fe200078a10ff */
[----:B------:R-:W-:Y:S01]  /*4a30*/  STL [R1+0x54], R33 ;  /* 0x0000542101007387 */ /* 0x000fe20000100800 */
[----:B------:R-:W-:Y:S01]  /*4a40*/  LEA R96, P6, R59, R136, 0x2 ;  /* 0x000000883b607211 */ /* 0x000fe200078c10ff */
[----:B------:R-:W-:Y:S01]  /*4a50*/  IMAD R22, R22, UR4, RZ ;  /* 0x0000000416167c24 */ /* 0x000fe2000f8e02ff */
[----:B------:R-:W-:Y:S01]  /*4a60*/  LEA.HI.X.SX32 R95, R61, R26, 0x2, P5 ;  /* 0x0000001a3d5f7211 */ /* 0x000fe200028f16ff */
[----:B------:R1:W-:Y:S01]  /*4a70*/  STL [R1+0x50], R28 ;  /* 0x0000501c01007387 */ /* 0x0003e20000100800 */
[----:B------:R-:W-:Y:S01]  /*4a80*/  LEA R156, P5, R17, R136, 0x2 ;  /* 0x00000088119c7211 */ /* 0x000fe200078a10ff */
[----:B------:R-:W-:Y:S01]  /*4a90*/  IMAD R19, R19, UR4, RZ ;  /* 0x0000000413137c24 */ /* 0x000fe2000f8e02ff */
[-C--:B------:R-:W-:Y:S01]  /*4aa0*/  LEA.HI.X.SX32 R97, R59, R26.reuse, 0x2, P6 ;  /* 0x0000001a3b617211 */ /* 0x080fe200030f16ff */
[----:B------:R-:W-:Y:S01]  /*4ab0*/  STL [R1+0x4c], R29 ;  /* 0x00004c1d01007387 */ /* 0x000fe20000100800 */
[----:B------:R-:W-:Y:S01]  /*4ac0*/  LEA.HI.X.SX32 R157, R17, R26, 0x2, P5 ;  /* 0x0000001a119d7211 */ /* 0x000fe200028f16ff */
[----:B------:R-:W-:Y:S01]  /*4ad0*/  IMAD R20, R20, UR4, RZ ;  /* 0x0000000414147c24 */ /* 0x000fe2000f8e02ff */
[CC--:B------:R-:W-:Y:S01]  /*4ae0*/  LEA R154, P5, R16.reuse, R136.reuse, 0x2 ;  /* 0x00000088109a7211 */ /* 0x0c0fe200078a10ff */
[----:B------:R1:W-:Y:S01]  /*4af0*/  STL [R1+0x48], R30 ;  /* 0x0000481e01007387 */ /* 0x0003e20000100800 */
[----:B------:R-:W-:Y:S01]  /*4b00*/  LEA R104, P0, R63, R136, 0x2 ;  /* 0x000000883f687211 */ /* 0x000fe200078010ff */
[----:B------:R-:W-:Y:S01]  /*4b10*/  IMAD R251, R251, UR4, RZ ;  /* 0x00000004fbfb7c24 */ /* 0x000fe2000f8e02ff */
[----:B------:R-:W-:Y:S01]  /*4b20*/  LEA.HI.X.SX32 R155, R16, R26, 0x2, P5 ;  /* 0x0000001a109b7211 */ /* 0x000fe200028f16ff */
[----:B------:R-:W-:Y:S01]  /*4b30*/  IMAD R18, R18, UR4, RZ ;  /* 0x0000000412127c24 */ /* 0x000fe2000f8e02ff */
[-C--:B------:R-:W-:Y:S01]  /*4b40*/  LEA R152, P5, R15, R136.reuse, 0x2 ;  /* 0x000000880f987211 */ /* 0x080fe200078a10ff */
[----:B------:R-:W-:Y:S01]  /*4b50*/  IMAD R249, R249, UR4, RZ ;  /* 0x00000004f9f97c24 */ /* 0x000fe2000f8e02ff */
[----:B------:R-:W-:Y:S01]  /*4b60*/  LEA R220, P6, R79, R136, 0x2 ;  /* 0x000000884fdc7211 */ /* 0x000fe200078c10ff */
[----:B------:R-:W-:Y:S01]  /*4b70*/  IMAD R250, R250, UR4, RZ ;  /* 0x00000004fafa7c24 */ /* 0x000fe2000f8e02ff */
[----:B------:R-:W-:Y:S01]  /*4b80*/  LEA.HI.X.SX32 R153, R15, R26, 0x2, P5 ;  /* 0x0000001a0f997211 */ /* 0x000fe200028f16ff */
[----:B------:R-:W-:Y:S01]  /*4b90*/  IMAD R247, R247, UR4, RZ ;  /* 0x00000004f7f77c24 */ /* 0x000fe2000f8e02ff */
[----:B------:R-:W-:Y:S01]  /*4ba0*/  LEA R150, P5, R14, R136, 0x2 ;  /* 0x000000880e967211 */ /* 0x000fe200078a10ff */
[----:B------:R-:W-:Y:S01]  /*4bb0*/  IMAD R248, R248, UR4, RZ ;  /* 0x00000004f8f87c24 */ /* 0x000fe2000f8e02ff */
[-C--:B------:R-:W-:Y:S01]  /*4bc0*/  LEA.HI.X.SX32 R221, R79, R26.reuse, 0x2, P6 ;  /* 0x0000001a4fdd7211 */ /* 0x080fe200030f16ff */
[----:B------:R-:W-:Y:S01]  /*4bd0*/  IMAD R245, R245, UR4, RZ ;  /* 0x00000004f5f57c24 */ /* 0x000fe2000f8e02ff */
[----:B------:R-:W-:Y:S01]  /*4be0*/  LEA.HI.X.SX32 R151, R14, R26, 0x2, P5 ;  /* 0x0000001a0e977211 */ /* 0x000fe200028f16ff */
[----:B------:R-:W-:Y:S01]  /*4bf0*/  IMAD R246, R246, UR4, RZ ;  /* 0x00000004f6f67c24 */ /* 0x000fe2000f8e02ff */
[----:B------:R-:W-:Y:S01]  /*4c00*/  LEA R148, P5, R13, R136, 0x2 ;  /* 0x000000880d947211 */ /* 0x000fe200078a10ff */
        /* <DEDUP_REMOVED lines=19> */
[----:B------:R-:W-:Y:S01]  /*4d40*/  LOP3.LUT R78, R2, 0x4, RZ, 0xfc, !PT ;  /* 0x00000004024e7812 */ /* 0x000fe200078efcff */
        /* <DEDUP_REMOVED lines=16> */
[----:B------:R-:W-:Y:S01]  /*4e50*/  STL [R1+0x44], R27 ;  /* 0x0000441b01007387 */ /* 0x000fe20000100800 */
[-C--:B------:R-:W-:Y:S01]  /*4e60*/  LEA.HI.X.SX32 R105, R63, R26.reuse, 0x2, P0 ;  /* 0x0000001a3f697211 */ /* 0x080fe200000f16ff */
[----:B------:R-:W-:Y:S01]  /*4e70*/  IMAD R226, R226, UR4, RZ ;  /* 0x00000004e2e27c24 */ /* 0x000fe2000f8e02ff */
[----:B------:R-:W-:Y:S01]  /*4e80*/  LEA.HI.X.SX32 R137, R5, R26, 0x2, P5 ;  /* 0x0000001a05897211 */ /* 0x000fe200028f16ff */
[----:B------:R-:W-:Y:S01]  /*4e90*/  STL [R1+0x3c], R25 ;  /* 0x00003c1901007387 */ /* 0x000fe20000100800 */
[----:B------:R-:W-:Y:S01]  /*4ea0*/  LEA R90, P5, R52, R158, 0x2 ;  /* 0x0000009e345a7211 */ /* 0x000fe200078a10ff */
[----:B------:R-:W-:Y:S01]  /*4eb0*/  IMAD R125, R125, UR4, RZ ;  /* 0x000000047d7d7c24 */ /* 0x000fe2000f8e02ff */
[----:B------:R-:W-:Y:S01]  /*4ec0*/  ISETP.GE.AND P0, PT, R78, R124, PT ;  /* 0x0000007c4e00720c */ /* 0x000fe20003f06270 */
[----:B------:R-:W-:Y:S01]  /*4ed0*/  STL [R1+0x34], R24 ;  /* 0x0000341801007387 */ /* 0x000fe20000100800 */
[-C--:B------:R-:W-:Y:S01]  /*4ee0*/  LEA.HI.X.SX32 R91, R52, R3.reuse, 0x2, P5 ;  /* 0x00000003345b7211 */ /* 0x080fe200028f16ff */
[----:B------:R-:W-:Y:S01]  /*4ef0*/  USHF.L.U32 UR4, UR8, 0x15, URZ ;  /* 0x0000001508047899 */ /* 0x000fe200080006ff */
[CC--:B------:R-:W-:Y:S01]  /*4f00*/  LEA R86, P5, R54.reuse, R158.reuse, 0x2 ;  /* 0x0000009e36567211 */ /* 0x0c0fe200078a10ff */
[----:B------:R-:W-:Y:S01]  /*4f10*/  STL [R1+0x30], R23 ;  /* 0x0000301701007387 */ /* 0x000fe20000100800 */
[-C--:B------:R-:W-:Y:S01]  /*4f20*/  LEA.HI.X.SX32 R85, R49, R3.reuse, 0x2, P6 ;  /* 0x0000000331557211 */ /* 0x080fe200030f16ff */
[----:B------:R-:W-:Y:S01]  /*4f30*/  ULOP3.LUT UR4, UR4, 0x600000, URZ, 0xc0, !UPT ;  /* 0x0060000004047892 */ /* 0x000fe2000f8ec0ff */
[----:B------:R-:W-:Y:S01]  /*4f40*/  LEA.HI.X.SX32 R87, R54, R3, 0x2, P5 ;  /* 0x0000000336577211 */ /* 0x000fe200028f16ff */
[----:B------:R-:W-:Y:S01]  /*4f50*/  STL [R1+0x2c], R22 ;  /* 0x00002c1601007387 */ /* 0x000fe20000100800 */
[----:B------:R-:W-:-:S02]  /*4f60*/  LEA R82, P5, R50, R158, 0x2 ;  /* 0x0000009e32527211 */ /* 0x000fc400078a10ff */
[CC--:B------:R-:W-:Y:S01]  /*4f70*/  LEA R80, P6, R51.reuse, R158.reuse, 0x2 ;  /* 0x0000009e33507211 */ /* 0x0c0fe200078c10ff */
[----:B------:R-:W-:Y:S01]  /*4f80*/  STL [R1+0x24], R21 ;  /* 0x0000241501007387 */ /* 0x000fe20000100800 */
[-C--:B------:R-:W-:Y:S02]  /*4f90*/  LEA.HI.X.SX32 R83, R50, R3.reuse, 0x2, P5 ;  /* 0x0000000332537211 */ /* 0x080fe400028f16ff */
[CC--:B------:R-:W-:Y:S01]  /*4fa0*/  LEA R78, P5, R46.reuse, R158.reuse, 0x2 ;  /* 0x0000009e2e4e7211 */ /* 0x0c0fe200078a10ff */
[----:B------:R-:W-:Y:S01]  /*4fb0*/  STL [R1+0x1c], R20 ;  /* 0x00001c1401007387 */ /* 0x000fe20000100800 */
[-C--:B------:R-:W-:Y:S02]  /*4fc0*/  LEA.HI.X.SX32 R81, R51, R3.reuse, 0x2, P6 ;  /* 0x0000000333517211 */ /* 0x080fe400030f16ff */
[----:B-1----:R-:W-:Y:S01]  /*4fd0*/  LEA.HI.X.SX32 R79, R46, R3, 0x2, P5 ;  /* 0x000000032e4f7211 */ /* 0x002fe200028f16ff */
[----:B------:R-:W-:Y:S01]  /*4fe0*/  STL [R1+0x10], R19 ;  /* 0x0000101301007387 */ /* 0x000fe20000100800 */
[----:B------:R-:W-:-:S02]  /*4ff0*/  LEA R74, P5, R48, R158, 0x2 ;  /* 0x0000009e304a7211 */ /* 0x000fc400078a10ff */
[CC--:B------:R-:W-:Y:S01]  /*5000*/  LEA R76, P6, R47.reuse, R158.reuse, 0x2 ;  /* 0x0000009e2f4c7211 */ /* 0x0c0fe200078c10ff */
[----:B------:R1:W-:Y:S01]  /*5010*/  STL [R1+0xc], R18 ;  /* 0x00000c1201007387 */ /* 0x0003e20000100800 */
[-C--:B------:R-:W-:Y:S02]  /*5020*/  LEA.HI.X.SX32 R75, R48, R3.reuse, 0x2, P5 ;  /* 0x00000003304b7211 */ /* 0x080fe400028f16ff */
[-C--:B------:R-:W-:Y:S02]  /*5030*/  LEA.HI.X.SX32 R77, R47, R3.reuse, 0x2, P6 ;  /* 0x000000032f4d7211 */ /* 0x080fe400030f16ff */
[CC--:B------:R-:W-:Y:S02]  /*5040*/  LEA R70, P5, R44.reuse, R158.reuse, 0x2 ;  /* 0x0000009e2c467211 */ /* 0x0c0fe400078a10ff */
[----:B------:R-:W-:Y:S02]  /*5050*/  LEA R72, P6, R43, R158, 0x2 ;  /* 0x0000009e2b487211 */ /* 0x000fe400078c10ff */
[----:B------:R-:W-:-:S02]  /*5060*/  LEA.HI.X.SX32 R71, R44, R3, 0x2, P5 ;  /* 0x000000032c477211 */ /* 0x000fc400028f16ff */
[-C--:B------:R-:W-:Y:S02]  /*5070*/  LEA.HI.X.SX32 R73, R43, R3.reuse, 0x2, P6 ;  /* 0x000000032b497211 */ /* 0x080fe400030f16ff */
[CC--:B------:R-:W-:Y:S02]  /*5080*/  LEA R66, P5, R40.reuse, R158.reuse, 0x2 ;  /* 0x0000009e28427211 */ /* 0x0c0fe400078a10ff */
[CC--:B------:R-:W-:Y:S02]  /*5090*/  LEA R68, P6, R45.reuse, R158.reuse, 0x2 ;  /* 0x0000009e2d447211 */ /* 0x0c0fe400078c10ff */
[-C--:B------:R-:W-:Y:S02]  /*50a0*/  LEA.HI.X.SX32 R67, R40, R3.reuse, 0x2, P5 ;  /* 0x0000000328437211 */ /* 0x080fe400028f16ff */
[----:B------:R-:W-:Y:S02]  /*50b0*/  LEA.HI.X.SX32 R69, R45, R3, 0x2, P6 ;  /* 0x000000032d457211 */ /* 0x000fe400030f16ff */
[----:B------:R-:W-:-:S02]  /*50c0*/  LEA R62, P5, R42, R158, 0x2 ;  /* 0x0000009e2a3e7211 */ /* 0x000fc400078a10ff */
[----:B------:R-:W-:Y:S02]  /*50d0*/  SEL R56, R4, RZ, !P2 ;  /* 0x000000ff04387207 */ /* 0x000fe40005000000 */
[CC--:B------:R-:W-:Y:S02]  /*50e0*/  LEA R64, P6, R41.reuse, R158.reuse, 0x2 ;  /* 0x0000009e29407211 */ /* 0x0c0fe400078c10ff */
[-C--:B------:R-:W-:Y:S02]  /*50f0*/  LEA.HI.X.SX32 R63, R42, R3.reuse, 0x2, P5 ;  /* 0x000000032a3f7211 */ /* 0x080fe400028f16ff */
[----:B------:R-:W-:Y:S02]  /*5100*/  ISETP.NE.U32.AND P2, PT, R56, RZ, PT ;  /* 0x000000ff3800720c */ /* 0x000fe40003f45070 */
[----:B------:R-:W-:Y:S02]  /*5110*/  LEA.HI.X.SX32 R65, R41, R3, 0x2, P6 ;  /* 0x0000000329417211 */ /* 0x000fe400030f16ff */
[----:B------:R-:W-:-:S02]  /*5120*/  LEA R58, P5, R38, R158, 0x2 ;  /* 0x0000009e263a7211 */ /* 0x000fc400078a10ff */
[----:B------:R-:W-:Y:S02]  /*5130*/  SEL R56, R4, RZ, !P0 ;  /* 0x000000ff04387207 */ /* 0x000fe40004000000 */
[CC--:B------:R-:W-:Y:S02]  /*5140*/  LEA R60, P6, R37.reuse, R158.reuse, 0x2 ;  /* 0x0000009e253c7211 */ /* 0x0c0fe400078c10ff */
[-C--:B------:R-:W-:Y:S02]  /*5150*/  LEA.HI.X.SX32 R59, R38, R3.reuse, 0x2, P5 ;  /* 0x00000003263b7211 */ /* 0x080fe400028f16ff */
[----:B------:R-:W-:Y:S02]  /*5160*/  ISETP.NE.U32.AND P0, PT, R56, RZ, PT ;  /* 0x000000ff3800720c */ /* 0x000fe40003f05070 */
[----:B------:R-:W-:Y:S02]  /*5170*/  LEA.HI.X.SX32 R61, R37, R3, 0x2, P6 ;  /* 0x00000003253d7211 */ /* 0x000fe400030f16ff */
[----:B--2---:R-:W-:-:S02]  /*5180*/  LEA R54, P5, R34, R158, 0x2 ;  /* 0x0000009e22367211 */ /* 0x004fc400078a10ff */
[CC--:B------:R-:W-:Y:S02]  /*5190*/  LEA R56, P6, R39.reuse, R158.reuse, 0x2 ;  /* 0x0000009e27387211 */ /* 0x0c0fe400078c10ff */
[-C--:B------:R-:W-:Y:S02]  /*51a0*/  LEA.HI.X.SX32 R55, R34, R3.reuse, 0x2, P5 ;  /* 0x0000000322377211 */ /* 0x080fe400028f16ff */
[-C--:B------:R-:W-:Y:S02]  /*51b0*/  LEA.HI.X.SX32 R57, R39, R3.reuse, 0x2, P6 ;  /* 0x0000000327397211 */ /* 0x080fe400030f16ff */
[CC--:B---3--:R-:W-:Y:S02]  /*51c0*/  LEA R50, P5, R36.reuse, R158.reuse, 0x2 ;  /* 0x0000009e24327211 */ /* 0x0c8fe400078a10ff */
[----:B------:R-:W-:Y:S02]  /*51d0*/  LEA R52, P6, R35, R158, 0x2 ;  /* 0x0000009e23347211 */ /* 0x000fe400078c10ff */
[----:B----4-:R-:W-:-:S02]  /*51e0*/  LEA.HI.X.SX32 R51, R36, R3, 0x2, P5 ;  /* 0x0000000324337211 */ /* 0x010fc400028f16ff */
[-C--:B------:R-:W-:Y:S02]  /*51f0*/  LEA.HI.X.SX32 R53, R35, R3.reuse, 0x2, P6 ;  /* 0x0000000323357211 */ /* 0x080fe400030f16ff */
[CC--:B-----5:R-:W-:Y:S02]  /*5200*/  LEA R46, P5, R32.reuse, R158.reuse, 0x2 ;  /* 0x0000009e202e7211 */ /* 0x0e0fe400078a10ff */
[CC--:B------:R-:W-:Y:S02]  /*5210*/  LEA R48, P6, R31.reuse, R158.reuse, 0x2 ;  /* 0x0000009e1f307211 */ /* 0x0c0fe400078c10ff */
[-C--:B------:R-:W-:Y:S02]  /*5220*/  LEA.HI.X.SX32 R47, R32, R3.reuse, 0x2, P5 ;  /* 0x00000003202f7211 */ /* 0x080fe400028f16ff */
[----:B------:R-:W-:Y:S02]  /*5230*/  LEA.HI.X.SX32 R49, R31, R3, 0x2, P6 ;  /* 0x000000031f317211 */ /* 0x000fe400030f16ff */
[----:B------:R-:W-:-:S02]  /*5240*/  LEA R42, P5, R28, R158, 0x2 ;  /* 0x0000009e1c2a7211 */ /* 0x000fc400078a10ff */
[CC--:B------:R-:W-:Y:S02]  /*5250*/  LEA R44, P6, R33.reuse, R158.reuse, 0x2 ;  /* 0x0000009e212c7211 */ /* 0x0c0fe400078c10ff */
[-C--:B------:R-:W-:Y:S02]  /*5260*/  LEA.HI.X.SX32 R43, R28, R3.reuse, 0x2, P5 ;  /* 0x000000031c2b7211 */ /* 0x080fe400028f16ff */
[-C--:B------:R-:W-:Y:S01]  /*5270*/  LEA.HI.X.SX32 R45, R33, R3.reuse, 0x2, P6 ;  /* 0x00000003212d7211 */ /* 0x080fe200030f16ff */
[----:B------:R-:W1:Y:S01]  /*5280*/  S2R R28, SR_TID.X ;  /* 0x00000000001c7919 */ /* 0x000e620000002100 */
[CC--:B------:R-:W-:Y:S02]  /*5290*/  LEA R38, P5, R30.reuse, R158.reuse, 0x2 ;  /* 0x0000009e1e267211 */ /* 0x0c0fe400078a10ff */
[----:B------:R-:W-:Y:S02]  /*52a0*/  LEA R40, P6, R29, R158, 0x2 ;  /* 0x0000009e1d287211 */ /* 0x000fe400078c10ff */
[----:B------:R-:W-:-:S02]  /*52b0*/  LEA.HI.X.SX32 R39, R30, R3, 0x2, P5 ;  /* 0x000000031e277211 */ /* 0x000fc400028f16ff */
[-C--:B------:R-:W-:Y:S02]  /*52c0*/  LEA.HI.X.SX32 R41, R29, R3.reuse, 0x2, P6 ;  /* 0x000000031d297211 */ /* 0x080fe400030f16ff */
[-C--:B------:R-:W-:Y:S02]  /*52d0*/  LEA R34, P5, R25, R158.reuse, 0x2 ;  /* 0x0000009e19227211 */ /* 0x080fe400078a10ff */
[-C--:B------:R-:W-:Y:S02]  /*52e0*/  LEA R36, P6, R27, R158.reuse, 0x2 ;  /* 0x0000009e1b247211 */ /* 0x080fe400078c10ff */
[-C--:B------:R-:W-:Y:S02]  /*52f0*/  LEA.HI.X.SX32 R35, R25, R3.reuse, 0x2, P5 ;  /* 0x0000000319237211 */ /* 0x080fe400028f16ff */
[----:B------:R-:W-:Y:S02]  /*5300*/  LEA.HI.X.SX32 R37, R27, R3, 0x2, P6 ;  /* 0x000000031b257211 */ /* 0x000fe400030f16ff */
[----:B------:R-:W-:-:S02]  /*5310*/  LEA R30, P5, R23, R158, 0x2 ;  /* 0x0000009e171e7211 */ /* 0x000fc400078a10ff */
[CC--:B------:R-:W-:Y:S02]  /*5320*/  LEA R32, P6, R24.reuse, R158.reuse, 0x2 ;  /* 0x0000009e18207211 */ /* 0x0c0fe400078c10ff */
        /* <DEDUP_REMOVED lines=11> */
[CC--:B------:R-:W-:Y:S02]  /*53e0*/  LEA R212, P6, R18.reuse, R158.reuse, 0x2 ;  /* 0x0000009e12d47211 */ /* 0x0c0fe400078c10ff */
[-C--:B------:R-:W-:Y:S02]  /*53f0*/  LEA.HI.X.SX32 R211, R251, R3.reuse, 0x2, P5 ;  /* 0x00000003fbd37211 */ /* 0x080fe400028f16ff */
[-C--:B------:R-:W-:Y:S01]  /*5400*/  LEA.HI.X.SX32 R213, R18, R3.reuse, 0x2, P6 ;  /* 0x0000000312d57211 */ /* 0x080fe200030f16ff */
[----:B-1----:R-:W-:Y:S01]  /*5410*/  IMAD.SHL.U32 R18, R28, 0x10, RZ ;  /* 0x000000101c127824 */ /* 0x002fe200078e00ff */
        /* <DEDUP_REMOVED lines=48> */
[----:B------:R-:W-:Y:S02]  /*5720*/  LEA R160, P5, R226, R158, 0x2 ;  /* 0x0000009ee2a07211 */ /* 0x000fe400078a10ff */
[----:B------:R-:W-:Y:S02]  /*5730*/  LOP3.LUT P6, RZ, R28, 0x7f, RZ, 0xc0, !PT ;  /* 0x0000007f1cff7812 */ /* 0x000fe400078cc0ff */
[----:B------:R-:W-:-:S02]  /*5740*/  LEA.HI.X.SX32 R161, R226, R3, 0x2, P5 ;  /* 0x00000003e2a17211 */ /* 0x000fc400028f16ff */
[C---:B------:R-:W-:Y:S02]  /*5750*/  LEA R158, P5, R125.reuse, R158, 0x2 ;  /* 0x0000009e7d9e7211 */ /* 0x040fe400078a10ff */
[----:B------:R-:W-:Y:S02]  /*5760*/  LOP3.LUT R27, R2, 0x6, RZ, 0xfc, !PT ;  /* 0x00000006021b7812 */ /* 0x000fe400078efcff */
[----:B------:R-:W-:Y:S02]  /*5770*/  LOP3.LUT R19, R28, 0x40, RZ, 0xc0, !PT ;  /* 0x000000401c137812 */ /* 0x000fe400078ec0ff */
[----:B------:R-:W-:Y:S02]  /*5780*/  LOP3.LUT R18, R18, 0x70, RZ, 0xc0, !PT ;  /* 0x0000007012127812 */ /* 0x000fe400078ec0ff */
[----:B------:R-:W-:Y:S02]  /*5790*/  LEA.HI.X.SX32 R159, R125, R3, 0x2, P5 ;  /* 0x000000037d9f7211 */ /* 0x000fe400028f16ff */
[----:B------:R-:W-:-:S02]  /*57a0*/  ISETP.GE.AND P5, PT, R27, R124, PT ;  /* 0x0000007c1b00720c */ /* 0x000fc40003fa6270 */
[----:B------:R-:W-:Y:S02]  /*57b0*/  LEA.HI R3, R19, R18, RZ, 0x1c ;  /* 0x0000001213037211 */ /* 0x000fe400078fe0ff */
[----:B------:R-:W-:Y:S02]  /*57c0*/  @P6 LOP3.LUT R224, R224, 0x8000, RZ, 0xfc, !PT ;  /* 0x00008000e0e06812 */ /* 0x000fe400078efcff */
[----:B------:R-:W-:Y:S01]  /*57d0*/  SEL R18, R4, RZ, !P5 ;  /* 0x000000ff04127207 */ /* 0x000fe20006800000 */
[----:B------:R-:W-:Y:S06]  /*57e0*/  BRA.U UP0, `(.L_x_5) ;  /* 0x0000000100187547 */ /* 0x000fec000b800000 */
[----:B------:R-:W-:Y:S01]  /*57f0*/  ELECT P5, URZ, PT ;  /* 0x0000000000ff782f */ /* 0x000fe200038a0000 */
[----:B------:R-:W-:Y:S01]  /*5800*/  IMAD.MOV.U32 R19, RZ, RZ, 0x1 ;  /* 0x00000001ff137424 */ /* 0x000fe200078e00ff */
[----:B------:R-:W-:Y:S01]  /*5810*/  UMOV UR6, 0x40 ;  /* 0x0000004000067882 */ /* 0x000fe20000000000 */
[----:B------:R-:W-:Y:S01]  /*5820*/  UVIRTCOUNT.DEALLOC.SMPOOL 0x80 ;  /* 0x000000800000784c */ /* 0x000fe20000000000 */
[----:B------:R-:W-:-:S09]  /*5830*/  ULEA UR6, UR5, UR6, 0x18 ;  /* 0x0000000605067291 */ /* 0x000fd2000f8ec0ff */
[----:B------:R1:W-:Y:S03]  /*5840*/  @P5 STS.U8 [UR6], R19 ;  /* 0x00000013ff005988 */ /* 0x0003e60008000006 */
.L_x_5:
[----:B------:R-:W-:Y:S01]  /*5850*/  UIADD3 UR31, UPT, UPT, UR32, UR4, URZ ;  /* 0x00000004201f7290 */ /* 0x000fe2000fffe0ff */
[----:B------:R-:W-:Y:S01]  /*5860*/  IMAD R3, R225, 0x80, R3 ;  /* 0x00000080e1037824 */ /* 0x000fe200078e0203 */
[----:B------:R-:W-:Y:S01]  /*5870*/  VOTEU.ALL UP1, P6 ;  /* 0x0000000000ff7886 */ /* 0x000fe20003020000 */
[----:B------:R-:W-:Y:S01]  /*5880*/  UIADD3 UR40, UPT, UPT, UR33, 0x24000, URZ ;  /* 0x0002400021287890 */ /* 0x000fe2000fffe0ff */
[----:B------:R-:W-:Y:S01]  /*5890*/  STL [R1+0x1d0], R9 ;  /* 0x0001d00901007387 */ /* 0x000fe20000100800 */
[----:B------:R-:W-:Y:S01]  /*58a0*/  VOTEU.ALL UP2, P6 ;  /* 0x0000000000ff7886 */ /* 0x000fe20003040000 */
[----:B------:R-:W-:Y:S01]  /*58b0*/  VIADD R29, R3, UR33 ;  /* 0x00000021031d7c36 */ /* 0x000fe20008000000 */
[----:B------:R-:W-:-:S04]  /*58c0*/  @!UP1 UIADD3 UR10, UPT, UPT, -UR7, 0x100000, URZ ;  /* 0x00100000070a9890 */ /* 0x000fc8000fffe1ff */
[----:B------:R-:W-:Y:S02]  /*58d0*/  @!UP1 USHF.L.U32 UR11, UR10, 0xb, URZ ;  /* 0x0000000b0a0b9899 */ /* 0x000fe400080006ff */
[----:B------:R-:W-:Y:S01]  /*58e0*/  @!UP1 USHF.L.U32 UR10, UR10, 0x1, URZ ;  /* 0x000000010a0a9899 */ /* 0x000fe200080006ff */
[----:B------:R2:W-:Y:S01]  /*58f0*/  STL [R1+0x1cc], R8 ;  /* 0x0001cc0801007387 */ /* 0x0005e20000100800 */
[----:B------:R-:W-:-:S04]  /*5900*/  @!UP1 UIADD3 UR4, UPT, UPT, -UR7, 0x100000, URZ ;  /* 0x0010000007049890 */ /* 0x000fc8000fffe1ff */
[----:B------:R-:W-:Y:S02]  /*5910*/  @!UP1 USHF.L.U32 UR5, UR4, 0xb, URZ ;  /* 0x0000000b04059899 */ /* 0x000fe400080006ff */
[----:B------:R-:W-:Y:S01]  /*5920*/  @!UP1 USHF.L.U32 UR4, UR4, 0x1, URZ ;  /* 0x0000000104049899 */ /* 0x000fe200080006ff */
[----:B------:R-:W-:Y:S01]  /*5930*/  UMOV UR30, UR40 ;  /* 0x00000028001e7c82 */ /* 0x000fe20008000000 */
[----:B------:R-:W-:Y:S01]  /*5940*/  VOTEU.ALL UP1, P6 ;  /* 0x0000000000ff7886 */ /* 0x000fe20003020000 */
[----:B------:R-:W-:Y:S01]  /*5950*/  STTM.16dp32bit_t0_t15.x64 tmem[UR31], RZ ;  /* 0x000000ff000079ed */ /* 0x000fe20008b0001f */
[----:B------:R-:W-:Y:S01]  /*5960*/  STTM.16dp32bit_t16_t31.x64 tmem[UR31+0x40], RZ ;  /* 0x000040ff000079ed */ /* 0x000fe20008b2001f */
[----:B------:R-:W3:Y:S02]  /*5970*/  FENCE.VIEW.ASYNC.T ;  /* 0x00000000000073c6 */ /* 0x000ee40000000200 */
[----:B---3--:R-:W-:Y:S01]  /*5980*/  BAR.SYNC.DEFER_BLOCKING 0x0 ;  /* 0x0000000000007b1d */ /* 0x008fe20000010000 */
[----:B------:R-:W-:-:S02]  /*5990*/  LOP3.LUT R21, R2, 0x8, RZ, 0xfc, !PT ;  /* 0x0000000802157812 */ /* 0x000fc400078efcff */
[C---:B------:R-:W-:Y:S02]  /*59a0*/  LOP3.LUT R20, R2.reuse, 0xa, RZ, 0xfc, !PT ;  /* 0x0000000a02147812 */ /* 0x040fe400078efcff */
[----:B--2---:R-:W-:Y:S02]  /*59b0*/  LOP3.LUT R8, R2, 0x26, RZ, 0xfc, !PT ;  /* 0x0000002602087812 */ /* 0x004fe400078efcff */
[----:B------:R-:W-:Y:S01]  /*59c0*/  ISETP.NE.U32.AND P5, PT, R18, RZ, PT ;  /* 0x000000ff1200720c */ /* 0x000fe20003fa5070 */
[----:B------:R2:W-:Y:S01]  /*59d0*/  STL [R1+0x1c8], R7 ;  /* 0x0001c80701007387 */ /* 0x0005e20000100800 */
[C---:B------:R-:W-:Y:S02]  /*59e0*/  LOP3.LUT R252, R2.reuse, 0x28, RZ, 0xfc, !PT ;  /* 0x0000002802fc7812 */ /* 0x040fe400078efcff */
[----:B------:R-:W-:Y:S01]  /*59f0*/  LOP3.LUT R9, R2, 0x2c, RZ, 0xfc, !PT ;  /* 0x0000002c02097812 */ /* 0x000fe200078efcff */
[----:B------:R3:W-:Y:S01]  /*5a00*/  STL [R1+0x1c4], R6 ;  /* 0x0001c40601007387 */ /* 0x0007e20000100800 */
[----:B------:R-:W-:-:S02]  /*5a10*/  LOP3.LUT R22, R3, 0x30, RZ, 0x3c, !PT ;  /* 0x0000003003167812 */ /* 0x000fc400078e3cff */
[C---:B------:R-:W-:Y:S01]  /*5a20*/  LOP3.LUT R24, R2.reuse, 0x30, RZ, 0xfc, !PT ;  /* 0x0000003002187812 */ /* 0x040fe200078efcff */
[----:B------:R4:W-:Y:S01]  /*5a30*/  STL [R1+0x1c0], R5 ;  /* 0x0001c00501007387 */ /* 0x0009e20000100800 */
[C---:B------:R-:W-:Y:S02]  /*5a40*/  LOP3.LUT R23, R2.reuse, 0x14, RZ, 0xfc, !PT ;  /* 0x0000001402177812 */ /* 0x040fe400078efcff */
[C---:B--2---:R-:W-:Y:S01]  /*5a50*/  LOP3.LUT R7, R2.reuse, 0x24, RZ, 0xfc, !PT ;  /* 0x0000002402077812 */ /* 0x044fe200078efcff */
[----:B------:R2:W-:Y:S01]  /*5a60*/  STL [R1+0x1bc], R0 ;  /* 0x0001bc0001007387 */ /* 0x0005e20000100800 */
[----:B---3--:R-:W-:-:S03]  /*5a70*/  LOP3.LUT R6, R2, 0x2a, RZ, 0xfc, !PT ;  /* 0x0000002a02067812 */ /* 0x008fc600078efcff */
[----:B------:R-:W3:Y:S02]  /*5a80*/  FENCE.VIEW.ASYNC.S ;  /* 0x00000000000073c6 */ /* 0x000ee40000000000 */
[----:B---3--:R3:W1:Y:S02]  /*5a90*/  @!UP1 SYNCS.EXCH.64 URZ, [UR30], UR10 ;  /* 0x0000000a1eff95b2 */ /* 0x0086640008000100 */
[----:B-1----:R-:W-:Y:S01]  /*5aa0*/  BAR.SYNC.DEFER_BLOCKING 0x0 ;  /* 0x0000000000007b1d */ /* 0x002fe20000010000 */
[----:B----4-:R-:W-:Y:S02]  /*5ab0*/  LOP3.LUT R5, R2, 0xc, RZ, 0xfc, !PT ;  /* 0x0000000c02057812 */ /* 0x010fe400078efcff */
[----:B--2---:R-:W-:-:S03]  /*5ac0*/  LOP3.LUT R0, R3, 0x10, RZ, 0x3c, !PT ;  /* 0x0000001003007812 */ /* 0x004fc600078e3cff */
[----:B------:R-:W1:Y:S01]  /*5ad0*/  S2R R26, SR_TID.X ;  /* 0x00000000001a7919 */ /* 0x000e620000002100 */
[----:B---3--:R-:W-:Y:S01]  /*5ae0*/  USHF.L.U32 UR11, UR16, 0x6, URZ ;  /* 0x00000006100b7899 */ /* 0x008fe200080006ff */
[----:B------:R2:W3:Y:S02]  /*5af0*/  @!UP2 SYNCS.EXCH.64 URZ, [UR33+0x24008], UR4 ;  /* 0x0240080421ffa5b2 */ /* 0x0004e40008000100 */
[----:B------:R-:W-:Y:S01]  /*5b00*/  @!PT LDS RZ, [RZ] ;  /* 0x00000000fffff984 */ /* 0x000fe20000000800 */
[----:B------:R-:W-:Y:S01]  /*5b10*/  @!PT LDS RZ, [RZ] ;  /* 0x00000000fffff984 */ /* 0x000fe20000000800 */
[----:B------:R-:W-:Y:S01]  /*5b20*/  @!PT LDS RZ, [RZ] ;  /* 0x00000000fffff984 */ /* 0x000fe20000000800 */
[----:B---3--:R-:W-:Y:S01]  /*5b30*/  LDGSTS.E [R29+0x18000], desc[UR42][R220.64], P1 ;  /* 0x18000000dc1d7fae */ /* 0x008fe200089a102a */
[----:B------:R-:W-:-:S03]  /*5b40*/  ISETP.GE.AND P1, PT, R7, R124, PT ;  /* 0x0000007c0700720c */ /* 0x000fc60003f26270 */
[----:B------:R3:W-:Y:S01]  /*5b50*/  LDGSTS.E [R29+0x18008], desc[UR42][R156.64], P4 ;  /* 0x180080009c1d7fae */ /* 0x0007e2000a1a102a */
[-C--:B------:R-:W-:Y:S02]  /*5b60*/  ISETP.GE.AND P4, PT, R8, R124.reuse, PT ;  /* 0x0000007c0800720c */ /* 0x080fe40003f86270 */
[C---:B------:R-:W-:Y:S01]  /*5b70*/  SEL R19, R4.reuse, RZ, !P1 ;  /* 0x000000ff04137207 */ /* 0x040fe20004800000 */
[----:B------:R-:W-:Y:S01]  /*5b80*/  LDGSTS.E [R29+0x1a000], desc[UR42][R126.64], P3 ;  /* 0x1a0000007e1d7fae */ /* 0x000fe200099a102a */
[-C--:B------:R-:W-:Y:S02]  /*5b90*/  ISETP.GE.AND P1, PT, R21, R124.reuse, PT ;  /* 0x0000007c1500720c */ /* 0x080fe40003f26270 */
[----:B------:R-:W-:Y:S01]  /*5ba0*/  SEL R18, R4, RZ, !P4 ;  /* 0x000000ff04127207 */ /* 0x000fe20006000000 */
[----:B------:R-:W-:Y:S01]  /*5bb0*/  LDGSTS.E [R29+0x1a008], desc[UR42][R122.64], P2 ;  /* 0x1a0080007a1d7fae */ /* 0x000fe200091a102a */
[----:B------:R-:W-:Y:S02]  /*5bc0*/  ISETP.GE.AND P4, PT, R20, R124, PT ;  /* 0x0000007c1400720c */ /* 0x000fe40003f86270 */
[----:B------:R-:W-:-:S02]  /*5bd0*/  ISETP.NE.U32.AND P3, PT, R19, RZ, PT ;  /* 0x000000ff1300720c */ /* 0x000fc40003f65070 */
[----:B------:R-:W-:Y:S02]  /*5be0*/  SEL R19, R4, RZ, !P1 ;  /* 0x000000ff04137207 */ /* 0x000fe40004800000 */
[----:B------:R-:W-:Y:S02]  /*5bf0*/  ISETP.NE.U32.AND P1, PT, R18, RZ, PT ;  /* 0x000000ff1200720c */ /* 0x000fe40003f25070 */
[----:B------:R-:W-:Y:S02]  /*5c00*/  SEL R18, R4, RZ, !P4 ;  /* 0x000000ff04127207 */ /* 0x000fe40006000000 */
[----:B------:R-:W-:Y:S02]  /*5c10*/  ISETP.NE.U32.AND P2, PT, R19, RZ, PT ;  /* 0x000000ff1300720c */ /* 0x000fe40003f45070 */
[----:B------:R-:W-:Y:S01]  /*5c20*/  ISETP.NE.U32.AND P4, PT, R18, RZ, PT ;  /* 0x000000ff1200720c */ /* 0x000fe20003f85070 */
[----:B------:R-:W-:Y:S01]  /*5c30*/  VIADD R18, R0, UR33 ;  /* 0x0000002100127c36 */ /* 0x000fe20008000000 */
[----:B------:R-:W-:-:S04]  /*5c40*/  LOP3.LUT R0, R2, 0xe, RZ, 0xfc, !PT ;  /* 0x0000000e02007812 */ /* 0x000fc800078efcff */
[----:B------:R-:W-:Y:S01]  /*5c50*/  LDGSTS.E [R18+0x18000], desc[UR42][R154.64], P0 ;  /* 0x180000009a127fae */ /* 0x000fe200081a102a */
        /* <DEDUP_REMOVED lines=10> */
[C---:B------:R-:W-:Y:S02]  /*5d00*/  SEL R20, R4.reuse, RZ, !P0 ;  /* 0x000000ff04147207 */ /* 0x040fe40004000000 */
[----:B------:R-:W-:Y:S02]  /*5d10*/  ISETP.NE.U32.AND P0, PT, R19, RZ, PT ;  /* 0x000000ff1300720c */ /* 0x000fe40003f05070 */
[----:B------:R-:W-:Y:S02]  /*5d20*/  LOP3.LUT R0, R3, 0x20, RZ, 0x3c, !PT ;  /* 0x0000002003007812 */ /* 0x000fe400078e3cff */
[----:B------:R-:W-:Y:S02]  /*5d30*/  SEL R19, R4, RZ, !P5 ;  /* 0x000000ff04137207 */ /* 0x000fe40006800000 */
[----:B------:R-:W-:Y:S02]  /*5d40*/  ISETP.NE.U32.AND P5, PT, R20, RZ, PT ;  /* 0x000000ff1400720c */ /* 0x000fe40003fa5070 */
[----:B------:R-:W-:Y:S01]  /*5d50*/  ISETP.NE.U32.AND P1, PT, R19, RZ, PT ;  /* 0x000000ff1300720c */ /* 0x000fe20003f25070 */
[----:B------:R-:W-:Y:S01]  /*5d60*/  VIADD R19, R0, UR33 ;  /* 0x0000002100137c36 */ /* 0x000fe20008000000 */
[----:B------:R-:W-:-:S02]  /*5d70*/  LOP3.LUT R0, R2, 0x2e, RZ, 0xfc, !PT ;  /* 0x0000002e02007812 */ /* 0x000fc400078efcff */
[----:B------:R-:W-:Y:S02]  /*5d80*/  LOP3.LUT R20, R2, 0x10, RZ, 0xfc, !PT ;  /* 0x0000001002147812 */ /* 0x000fe400078efcff */
[----:B------:R-:W-:Y:S01]  /*5d90*/  LDGSTS.E [R19+0x18000], desc[UR42][R150.64], P2 ;  /* 0x1800000096137fae */ /* 0x000fe200091a102a */
[----:B------:R-:W-:-:S03]  /*5da0*/  ISETP.GE.AND P2, PT, R9, R124, PT ;  /* 0x0000007c0900720c */ /* 0x000fc60003f46270 */
[----:B------:R1:W-:Y:S01]  /*5db0*/  LDGSTS.E [R19+0x18008], desc[UR42][R148.64], P4 ;  /* 0x1800800094137fae */ /* 0x0003e2000a1a102a */
[-C--:B------:R-:W-:Y:S02]  /*5dc0*/  ISETP.GE.AND P4, PT, R0, R124.reuse, PT ;  /* 0x0000007c0000720c */ /* 0x080fe40003f86270 */
[----:B------:R-:W-:Y:S01]  /*5dd0*/  LOP3.LUT R0, R2, 0x12, RZ, 0xfc, !PT ;  /* 0x0000001202007812 */ /* 0x000fe200078efcff */
[----:B------:R-:W-:Y:S01]  /*5de0*/  LDGSTS.E [R19+0x1a000], desc[UR42][R116.64], P3 ;  /* 0x1a00000074137fae */ /* 0x000fe200099a102a */
[----:B------:R-:W-:Y:S02]  /*5df0*/  SEL R21, R4, RZ, !P2 ;  /* 0x000000ff04157207 */ /* 0x000fe40005000000 */
[-C--:B------:R-:W-:Y:S01]  /*5e00*/  ISETP.GE.AND P2, PT, R20, R124.reuse, PT ;  /* 0x0000007c1400720c */ /* 0x080fe20003f46270 */
[----:B------:R-:W-:Y:S01]  /*5e10*/  LDGSTS.E [R19+0x1a008], desc[UR42][R114.64], P0 ;  /* 0x1a00800072137fae */ /* 0x000fe200081a102a */
[----:B------:R-:W-:Y:S02]  /*5e20*/  SEL R20, R4, RZ, !P4 ;  /* 0x000000ff04147207 */ /* 0x000fe40006000000 */
[----:B------:R-:W-:-:S02]  /*5e30*/  ISETP.GE.AND P4, PT, R0, R124, PT ;  /* 0x0000007c0000720c */ /* 0x000fc40003f86270 */
[----:B------:R-:W-:Y:S02]  /*5e40*/  ISETP.NE.U32.AND P3, PT, R21, RZ, PT ;  /* 0x000000ff1500720c */ /* 0x000fe40003f65070 */
[----:B------:R-:W-:Y:S02]  /*5e50*/  SEL R21, R4, RZ, !P2 ;  /* 0x000000ff04157207 */ /* 0x000fe40005000000 */
[----:B------:R-:W-:Y:S02]  /*5e60*/  ISETP.NE.U32.AND P2, PT, R20, RZ, PT ;  /* 0x000000ff1400720c */ /* 0x000fe40003f45070 */
[----:B------:R-:W-:Y:S02]  /*5e70*/  SEL R20, R4, RZ, !P4 ;  /* 0x000000ff04147207 */ /* 0x000fe40006000000 */
[----:B------:R-:W-:Y:S02]  /*5e80*/  ISETP.NE.U32.AND P0, PT, R21, RZ, PT ;  /* 0x000000ff1500720c */ /* 0x000fe40003f05070 */
[----:B------:R-:W-:Y:S01]  /*5e90*/  ISETP.NE.U32.AND P4, PT, R20, RZ, PT ;  /* 0x000000ff1400720c */ /* 0x000fe20003f85070 */
[----:B------:R-:W-:Y:S01]  /*5ea0*/  VIADD R20, R22, UR33 ;  /* 0x0000002116147c36 */ /* 0x000fe20008000000 */
[----:B------:R-:W-:-:S02]  /*5eb0*/  LOP3.LUT R21, R2, 0x32, RZ, 0xfc, !PT ;  /* 0x0000003202157812 */ /* 0x000fc400078efcff */
[----:B------:R-:W-:Y:S02]  /*5ec0*/  LOP3.LUT R22, R2, 0x16, RZ, 0xfc, !PT ;  /* 0x0000001602167812 */ /* 0x000fe400078efcff */
[----:B------:R-:W-:Y:S01]  /*5ed0*/  LDGSTS.E [R20+0x18000], desc[UR42][R146.64], P5 ;  /* 0x1800000092147fae */ /* 0x000fe2000a9a102a */
[-C--:B------:R-:W-:Y:S02]  /*5ee0*/  ISETP.GE.AND P5, PT, R24, R124.reuse, PT ;  /* 0x0000007c1800720c */ /* 0x080fe40003fa6270 */
[----:B------:R-:W-:Y:S01]  /*5ef0*/  LOP3.LUT R24, R2, 0x1c, RZ, 0xfc, !PT ;  /* 0x0000001c02187812 */ /* 0x000fe200078efcff */
[----:B------:R1:W-:Y:S01]  /*5f00*/  LDGSTS.E [R20+0x18008], desc[UR42][R144.64], P1 ;  /* 0x1800800090147fae */ /* 0x0003e200089a102a */
[-C--:B------:R-:W-:Y:S02]  /*5f10*/  ISETP.GE.AND P1, PT, R21, R124.reuse, PT ;  /* 0x0000007c1500720c */ /* 0x080fe40003f26270 */
[----:B------:R-:W-:Y:S01]  /*5f20*/  SEL R21, R4, RZ, !P5 ;  /* 0x000000ff04157207 */ /* 0x000fe20006800000 */
[----:B------:R-:W-:Y:S01]  /*5f30*/  LDGSTS.E [R20+0x1a000], desc[UR42][R112.64], P3 ;  /* 0x1a00000070147fae */ /* 0x000fe200099a102a */
[----:B------:R-:W-:-:S02]  /*5f40*/  ISETP.GE.AND P3, PT, R23, R124, PT ;  /* 0x0000007c1700720c */ /* 0x000fc40003f66270 */
[----:B------:R-:W-:Y:S01]  /*5f50*/  ISETP.NE.U32.AND P5, PT, R21, RZ, PT ;  /* 0x000000ff1500720c */ /* 0x000fe20003fa5070 */
[----:B------:R-:W-:Y:S01]  /*5f60*/  LDGSTS.E [R20+0x1a008], desc[UR42][R110.64], P2 ;  /* 0x1a0080006e147fae */ /* 0x000fe200091a102a */
[----:B------:R-:W-:Y:S02]  /*5f70*/  SEL R21, R4, RZ, !P1 ;  /* 0x000000ff04157207 */ /* 0x000fe40004800000 */
[----:B------:R-:W-:Y:S02]  /*5f80*/  ISETP.GE.AND P1, PT, R22, R124, PT ;  /* 0x0000007c1600720c */ /* 0x000fe40003f26270 */
[C---:B------:R-:W-:Y:S02]  /*5f90*/  SEL R22, R4.reuse, RZ, !P3 ;  /* 0x000000ff04167207 */ /* 0x040fe40005800000 */
[----:B------:R-:W-:Y:S02]  /*5fa0*/  ISETP.NE.U32.AND P3, PT, R21, RZ, PT ;  /* 0x000000ff1500720c */ /* 0x000fe40003f65070 */
[----:B------:R-:W-:-:S02]  /*5fb0*/  SEL R21, R4, RZ, !P1 ;  /* 0x000000ff04157207 */ /* 0x000fc40004800000 */
[----:B------:R-:W-:Y:S02]  /*5fc0*/  LOP3.LUT R23, R3, 0x40, RZ, 0x3c, !PT ;  /* 0x0000004003177812 */ /* 0x000fe400078e3cff */
[----:B------:R-:W-:Y:S02]  /*5fd0*/  ISETP.NE.U32.AND P1, PT, R21, RZ, PT ;  /* 0x000000ff1500720c */ /* 0x000fe40003f25070 */
[----:B------:R-:W-:Y:S01]  /*5fe0*/  ISETP.NE.U32.AND P2, PT, R22, RZ, PT ;  /* 0x000000ff1600720c */ /* 0x000fe20003f45070 */
[----:B------:R-:W-:Y:S01]  /*5ff0*/  VIADD R21, R23, UR33 ;  /* 0x0000002117157c36 */ /* 0x000fe20008000000 */
[C---:B------:R-:W-:Y:S02]  /*6000*/  LOP3.LUT R22, R2.reuse, 0x34, RZ, 0xfc, !PT ;  /* 0x0000003402167812 */ /* 0x040fe400078efcff */
[----:B------:R-:W-:Y:S02]  /*6010*/  LOP3.LUT R23, R2, 0x18, RZ, 0xfc, !PT ;  /* 0x0000001802177812 */ /* 0x000fe400078efcff */
[----:B------:R-:W-:Y:S01]  /*6020*/  LDGSTS.E [R21+0x18000], desc[UR42][R142.64], P0 ;  /* 0x180000008e157fae */ /* 0x000fe200081a102a */
[----:B------:R-:W-:-:S02]  /*6030*/  ISETP.GE.AND P0, PT, R22, R124, PT ;  /* 0x0000007c1600720c */ /* 0x000fc40003f06270 */
[----:B------:R-:W-:Y:S01]  /*6040*/  LOP3.LUT R22, R2, 0x36, RZ, 0xfc, !PT ;  /* 0x0000003602167812 */ /* 0x000fe200078efcff */
[----:B------:R1:W-:Y:S03]  /*6050*/  LDGSTS.E [R21+0x18008], desc[UR42][R140.64], P4 ;  /* 0x180080008c157fae */ /* 0x0003e6000a1a102a */
[-C--:B------:R-:W-:Y:S01]  /*6060*/  ISETP.GE.AND P4, PT, R22, R124.reuse, PT ;  /* 0x0000007c1600720c */ /* 0x080fe20003f86270 */
[----:B------:R-:W-:Y:S01]  /*6070*/  LDGSTS.E [R21+0x1a000], desc[UR42][R108.64], P5 ;  /* 0x1a0000006c157fae */ /* 0x000fe2000a9a102a */
[----:B------:R-:W-:Y:S02]  /*6080*/  SEL R22, R4, RZ, !P0 ;  /* 0x000000ff04167207 */ /* 0x000fe40004000000 */
[----:B------:R-:W-:Y:S01]  /*6090*/  ISETP.GE.AND P5, PT, R23, R124, PT ;  /* 0x0000007c1700720c */ /* 0x000fe20003fa6270 */
[----:B------:R-:W-:Y:S01]  /*60a0*/  LDGSTS.E [R21+0x1a008], desc[UR42][R106.64], P3 ;  /* 0x1a0080006a157fae */ /* 0x000fe200099a102a */
[----:B------:R-:W-:-:S02]  /*60b0*/  ISETP.NE.U32.AND P0, PT, R22, RZ, PT ;  /* 0x000000ff1600720c */ /* 0x000fc40003f05070 */
[----:B------:R-:W-:Y:S02]  /*60c0*/  SEL R22, R4, RZ, !P4 ;  /* 0x000000ff04167207 */ /* 0x000fe40006000000 */
[----:B------:R-:W-:Y:S02]  /*60d0*/  LOP3.LUT R23, R3, 0x50, RZ, 0x3c, !PT ;  /* 0x0000005003177812 */ /* 0x000fe400078e3cff */
[----:B------:R-:W-:Y:S02]  /*60e0*/  ISETP.NE.U32.AND P4, PT, R22, RZ, PT ;  /* 0x000000ff1600720c */ /* 0x000fe40003f85070 */
[----:B------:R-:W-:-:S04]  /*60f0*/  LOP3.LUT R22, R2, 0x1a, RZ, 0xfc, !PT ;  /* 0x0000001a02167812 */ /* 0x000fc800078efcff */
[----:B------:R-:W-:Y:S02]  /*6100*/  ISETP.GE.AND P3, PT, R22, R124, PT ;  /* 0x0000007c1600720c */ /* 0x000fe40003f66270 */
[----:B------:R-:W-:-:S04]  /*6110*/  SEL R22, R4, RZ, !P5 ;  /* 0x000000ff04167207 */ /* 0x000fc80006800000 */
[----:B------:R-:W-:Y:S02]  /*6120*/  ISETP.NE.U32.AND P5, PT, R22, RZ, PT ;  /* 0x000000ff1600720c */ /* 0x000fe40003fa5070 */
[----:B------:R-:W-:-:S04]  /*6130*/  SEL R22, R4, RZ, !P3 ;  /* 0x000000ff04167207 */ /* 0x000fc80005800000 */
[----:B------:R-:W-:Y:S01]  /*6140*/  ISETP.NE.U32.AND P3, PT, R22, RZ, PT ;  /* 0x000000ff1600720c */ /* 0x000fe20003f65070 */
[----:B------:R-:W-:Y:S01]  /*6150*/  VIADD R22, R23, UR33 ;  /* 0x0000002117167c36 */ /* 0x000fe20008000000 */
[----:B------:R-:W-:-:S04]  /*6160*/  LOP3.LUT R23, R2, 0x38, RZ, 0xfc, !PT ;  /* 0x0000003802177812 */ /* 0x000fc800078efcff */
[----:B------:R-:W-:Y:S01]  /*6170*/  LDGSTS.E [R22+0x18000], desc[UR42][R138.64], P2 ;  /* 0x180000008a167fae */ /* 0x000fe200091a102a */
[-C--:B------:R-:W-:Y:S02]  /*6180*/  ISETP.GE.AND P2, PT, R23, R124.reuse, PT ;  /* 0x0000007c1700720c */ /* 0x080fe40003f46270 */
        /* <DEDUP_REMOVED lines=25> */
[C---:B------:R-:W-:Y:S02]  /*6320*/  SEL R24, R4.reuse, RZ, !P5 ;  /* 0x000000ff04187207 */ /* 0x040fe40006800000 */
[----:B------:R-:W-:Y:S01]  /*6330*/  SEL R25, R4, RZ, !P3 ;  /* 0x000000ff04197207 */ /* 0x000fe20005800000 */
[----:B------:R-:W-:Y:S01]  /*6340*/  LDGSTS.E [R23+0x1a008], desc[UR42][R98.64], P1 ;  /* 0x1a00800062177fae */ /* 0x000fe200089a102a */
[----:B------:R-:W-:Y:S01]  /*6350*/  ISETP.GE.AND P5, PT, R225, R124, PT ;  /* 0x0000007ce100720c */ /* 0x000fe20003fa6270 */
[----:B------:R-:W-:Y:S01]  /*6360*/  VIADD R225, R124, 0xffffffc0 ;  /* 0xffffffc07ce17836 */ /* 0x000fe20000000000 */
[----:B------:R-:W-:-:S02]  /*6370*/  ISETP.NE.U32.AND P2, PT, R25, RZ, PT ;  /* 0x000000ff1900720c */ /* 0x000fc40003f45070 */
[----:B------:R-:W1:Y:S01]  /*6380*/  LDC R25, c[0x0][0x3a0] ;  /* 0x0000e800ff197b82 */ /* 0x000e620000000800 */
[----:B------:R-:W-:Y:S02]  /*6390*/  SEL R4, R4, RZ, !P5 ;  /* 0x000000ff04047207 */ /* 0x000fe40006800000 */
[----:B------:R-:W-:Y:S02]  /*63a0*/  ISETP.GE.AND P1, PT, R2, R225, PT ;  /* 0x000000e10200720c */ /* 0x000fe40003f26270 */
[----:B------:R-:W-:Y:S01]  /*63b0*/  ISETP.NE.U32.AND P6, PT, R4, RZ, PT ;  /* 0x000000ff0400720c */ /* 0x000fe20003fc5070 */
[----:B------:R-:W1:Y:S01]  /*63c0*/  S2R R2, SR_TID.X ;  /* 0x0000000000027919 */ /* 0x000e620000002100 */
[----:B------:R-:W-:Y:S02]  /*63d0*/  SEL R4, RZ, 0x4, P1 ;  /* 0x00000004ff047807 */ /* 0x000fe40000800000 */
[----:B------:R-:W-:Y:S02]  /*63e0*/  ISETP.NE.U32.AND P3, PT, R24, RZ, PT ;  /* 0x000000ff1800720c */ /* 0x000fe40003f65070 */
[----:B------:R-:W-:-:S05]  /*63f0*/  LOP3.LUT R24, R3, 0x70, RZ, 0x3c, !PT ;  /* 0x0000007003187812 */ /* 0x000fca00078e3cff */
[----:B------:R-:W-:-:S05]  /*6400*/  VIADD R24, R24, UR33 ;  /* 0x0000002118187c36 */ /* 0x000fca0008000000 */
[----:B------:R-:W-:Y:S01]  /*6410*/  LDGSTS.E [R24+0x18000], desc[UR42][R130.64], P0 ;  /* 0x1800000082187fae */ /* 0x000fe200081a102a */
[----:B-1----:R-:W-:-:S03]  /*6420*/  VIADD R25, R25, 0x3f ;  /* 0x0000003f19197836 */ /* 0x002fc60000000000 */
[----:B------:R1:W-:Y:S02]  /*6430*/  LDGSTS.E [R24+0x18008], desc[UR42][R128.64], P4 ;  /* 0x1800800080187fae */ /* 0x0003e4000a1a102a */
[----:B------:R-:W-:Y:S02]  /*6440*/  ISETP.GT.AND P1, PT, R25, 0x7f, PT ;  /* 0x0000007f1900780c */ /* 0x000fe40003f24270 */
[----:B------:R1:W-:Y:S01]  /*6450*/  LDGSTS.E [R24+0x1a000], desc[UR42][R96.64], P3 ;  /* 0x1a00000060187fae */ /* 0x0003e200099a102a */
[--C-:B------:R-:W-:Y:S02]  /*6460*/  SHF.R.U32.HI R25, RZ, 0x6, R26.reuse ;  /* 0x00000006ff197819 */ /* 0x100fe4000001161a */
[----:B------:R-:W-:Y:S01]  /*6470*/  SHF.R.U32.HI R26, RZ, 0x6, R26 ;  /* 0x00000006ff1a7819 */ /* 0x000fe2000001161a */
[----:B------:R1:W-:Y:S01]  /*6480*/  LDGSTS.E [R24+0x1a008], desc[UR42][R94.64], P2 ;  /* 0x1a0080005e187fae */ /* 0x0003e200091a102a */
[----:B------:R-:W-:Y:S02]  /*6490*/  SGXT.U32 R25, R25, 0x1 ;  /* 0x000000011919781a */ /* 0x000fe40000000000 */
[----:B------:R-:W-:Y:S01]  /*64a0*/  SEL R4, R4, RZ, P1 ;  /* 0x000000ff04047207 */ /* 0x000fe20000800000 */
[----:B------:R-:W0:Y:S01]  /*64b0*/  LDGDEPBAR ;  /* 0x00000000000079af */ /* 0x000e220000000000 */
[----:B------:R-:W-:-:S02]  /*64c0*/  LOP3.LUT R25, R25, 0x2, RZ, 0xfc, !PT ;  /* 0x0000000219197812 */ /* 0x000fc400078efcff */
[----:B------:R-:W-:Y:S02]  /*64d0*/  SGXT.U32 R26, R26, 0x1 ;  /* 0x000000011a1a781a */ /* 0x000fe40000000000 */
[-C--:B------:R-:W-:Y:S02]  /*64e0*/  ISETP.GE.AND P0, PT, R25, R225.reuse, PT ;  /* 0x000000e11900720c */ /* 0x080fe40003f06270 */
[----:B------:R-:W-:Y:S02]  /*64f0*/  LOP3.LUT R26, R26, 0x20, RZ, 0xfc, !PT ;  /* 0x000000201a1a7812 */ /* 0x000fe400078efcff */
[----:B------:R-:W-:Y:S02]  /*6500*/  ISETP.NE.U32.AND P5, PT, R4, RZ, PT ;  /* 0x000000ff0400720c */ /* 0x000fe40003fa5070 */
[----:B------:R-:W-:Y:S02]  /*6510*/  SEL R4, RZ, 0x4, P0 ;  /* 0x00000004ff047807 */ /* 0x000fe40000000000 */
[----:B------:R-:W-:Y:S01]  /*6520*/  ISETP.GE.AND P0, PT, R26, R225, PT ;  /* 0x000000e11a00720c */ /* 0x000fe20003f06270 */
[----:B------:R-:W-:Y:S01]  /*6530*/  IMAD.U32 R26, RZ, RZ, UR11 ;  /* 0x0000000bff1a7e24 */ /* 0x000fe2000f8e00ff */
[----:B------:R-:W-:-:S02]  /*6540*/  SEL R4, R4, RZ, P1 ;  /* 0x000000ff04047207 */ /* 0x000fc40000800000 */
[----:B------:R-:W-:Y:S01]  /*6550*/  SEL R25, RZ, 0x4, P0 ;  /* 0x00000004ff197807 */ /* 0x000fe20000000000 */
[----:B---3--:R-:W-:Y:S01]  /*6560*/  IMAD.WIDE R156, R26, 0x4, R156 ;  /* 0x000000041a9c7825 */ /* 0x008fe200078e029c */
[----:B------:R-:W-:Y:S02]  /*6570*/  ISETP.NE.U32.AND P0, PT, R4, RZ, PT ;  /* 0x000000ff0400720c */ /* 0x000fe40003f05070 */
[----:B------:R-:W-:Y:S01]  /*6580*/  SHF.R.S32.HI R4, RZ, 0x6, R28 ;  /* 0x00000006ff047819 */ /* 0x000fe2000001141c */
[----:B----4-:R-:W-:Y:S01]  /*6590*/  IMAD.WIDE R152, R26, 0x4, R152 ;  /* 0x000000041a987825 */ /* 0x010fe200078e0298 */
[----:B------:R-:W-:Y:S02]  /*65a0*/  SEL R25, R25, RZ, P1 ;  /* 0x000000ff19197207 */ /* 0x000fe40000800000 */
[----:B------:R-:W-:Y:S01]  /*65b0*/  SGXT R4, R4, 0x1 ;  /* 0x000000010404781a */ /* 0x000fe20000000200 */
[----:B------:R-:W-:Y:S01]  /*65c0*/  IMAD.WIDE R148, R26, 0x4, R148 ;  /* 0x000000041a947825 */ /* 0x000fe200078e0294 */
[----:B------:R-:W-:-:S02]  /*65d0*/  ISETP.NE.U32.AND P4, PT, R25, RZ, PT ;  /* 0x000000ff1900720c */ /* 0x000fc40003f85070 */
[----:B------:R-:W-:Y:S01]  /*65e0*/  LOP3.LUT R4, R4, 0x90, RZ, 0xc0, !PT ;  /* 0x0000009004047812 */ /* 0x000fe200078ec0ff */
[----:B------:R-:W-:Y:S01]  /*65f0*/  IMAD.SHL.U32 R25, R28, 0x4, RZ ;  /* 0x000000041c197824 */ /* 0x000fe200078e00ff */
[----:B------:R-:W-:Y:S01]  /*6600*/  SHF.R.U32.HI R124, RZ, 0x6, R2 ;  /* 0x00000006ff7c7819 */ /* 0x000fe20000011602 */
[----:B------:R-:W-:-:S03]  /*6610*/  IMAD.WIDE R144, R26, 0x4, R144 ;  /* 0x000000041a907825 */ /* 0x000fc600078e0290 */
[----:B------:R-:W-:Y:S01]  /*6620*/  LOP3.LUT R4, R4, 0x7c, R25, 0x78, !PT ;  /* 0x0000007c04047812 */ /* 0x000fe200078e7819 */
[----:B------:R-:W-:Y:S01]  /*6630*/  IMAD.SHL.U32 R25, R28, 0x200, RZ ;  /* 0x000002001c197824 */ /* 0x000fe200078e00ff */
[----:B------:R-:W-:Y:S01]  /*6640*/  SGXT.U32 R124, R124, 0x1 ;  /* 0x000000017c7c781a */ /* 0x000fe20000000000 */
[----:B------:R-:W-:Y:S01]  /*6650*/  IMAD.WIDE R140, R26, 0x4, R140 ;  /* 0x000000041a8c7825 */ /* 0x000fe200078e028c */
[----:B------:R-:W-:Y:S02]  /*6660*/  SHF.R.U32.HI R28, RZ, 0x6, R28 ;  /* 0x00000006ff1c7819 */ /* 0x000fe4000001161c */
[----:B------:R-:W-:Y:S01]  /*6670*/  LOP3.LUT R124, R124, 0x22, RZ, 0xfc, !PT ;  /* 0x000000227c7c7812 */ /* 0x000fe200078efcff */
[----:B------:R-:W-:Y:S01]  /*6680*/  IMAD.WIDE R136, R26, 0x4, R136 ;  /* 0x000000041a887825 */ /* 0x000fe200078e0288 */
[----:B------:R-:W-:Y:S02]  /*6690*/  SGXT.U32 R28, R28, 0x1 ;  /* 0x000000011c1c781a */ /* 0x000fe40000000000 */
[----:B------:R-:W-:Y:S01]  /*66a0*/  ISETP.GE.AND P2, PT, R124, R225, PT ;  /* 0x000000e17c00720c */ /* 0x000fe20003f46270 */
[----:B------:R-:W-:Y:S01]  /*66b0*/  IMAD.WIDE R132, R26, 0x4, R132 ;  /* 0x000000041a847825 */ /* 0x000fe200078e0284 */
[----:B------:R-:W-:-:S02]  /*66c0*/  LOP3.LUT R28, R28, 0x4, RZ, 0xfc, !PT ;  /* 0x000000041c1c7812 */ /* 0x000fc400078efcff */
[----:B------:R-:W-:Y:S01]  /*66d0*/  LOP3.LUT R4, R4, 0x4000, R25, 0xf8, !PT ;  /* 0x0000400004047812 */ /* 0x000fe200078ef819 */
[----:B------:R-:W-:Y:S01]  /*66e0*/  IMAD.U32 R25, RZ, RZ, UR11 ;  /* 0x0000000bff197e24 */ /* 0x000fe2000f8e00ff */
[----:B------:R-:W-:Y:S01]  /*66f0*/  SEL R2, RZ, 0x4, P2 ;  /* 0x00000004ff027807 */ /* 0x000fe20001000000 */
[----:B-1----:R-:W-:Y:S01]  /*6700*/  IMAD.WIDE R128, R26, 0x4, R128 ;  /* 0x000000041a807825 */ /* 0x002fe200078e0280 */
[----:B------:R-:W-:Y:S02]  /*6710*/  ISETP.GE.AND P2, PT, R28, R225, PT ;  /* 0x000000e11c00720c */ /* 0x000fe40003f46270 */
[----:B------:R-:W-:Y:S01]  /*6720*/  SEL R2, R2, RZ, P1 ;  /* 0x000000ff02027207 */ /* 0x000fe20000800000 */
[----:B------:R-:W-:-:S04]  /*6730*/  IMAD.WIDE R220, R25, 0x4, R220 ;  /* 0x0000000419dc7825 */ /* 0x000fc800078e02dc */
[C---:B------:R-:W-:Y:S01]  /*6740*/  IMAD.WIDE R154, R25.reuse, 0x4, R154 ;  /* 0x00000004199a7825 */ /* 0x040fe200078e029a */
[----:B------:R-:W-:Y:S03]  /*6750*/  STL [R1+0x40], R2 ;  /* 0x0000400201007387 */ /* 0x000fe60000100800 */
[----:B------:R-:W-:-:S04]  /*6760*/  IMAD.WIDE R150, R25, 0x4, R150 ;  /* 0x0000000419967825 */ /* 0x000fc800078e0296 */
        /* <DEDUP_REMOVED lines=10> */
[----:B------:R-:W-:Y:S01]  /*6810*/  IMAD.WIDE R104, R25, 0x4, R104 ;  /* 0x0000000419687825 */ /* 0x000fe200078e0268 */
[----:B------:R-:W-:Y:S02]  /*6820*/  SEL R25, RZ, 0x4, P2 ;  /* 0x00000004ff197807 */ /* 0x000fe40001000000 */
[----:B------:R-:W-:Y:S01]  /*6830*/  ISETP.GE.AND P2, PT, R27, R225, PT ;  /* 0x000000e11b00720c */ /* 0x000fe20003f46270 */
[----:B------:R-:W-:Y:S01]  /*6840*/  IMAD.WIDE R122, R26, 0x4, R122 ;  /* 0x000000041a7a7825 */ /* 0x000fe200078e027a */
[----:B------:R-:W-:-:S03]  /*6850*/  SEL R25, R25, RZ, P1 ;  /* 0x000000ff19197207 */ /* 0x000fc60000800000 */
[----:B------:R-:W-:Y:S01]  /*6860*/  IMAD.WIDE R118, R26, 0x4, R118 ;  /* 0x000000041a767825 */ /* 0x000fe200078e0276 */
[----:B------:R-:W-:-:S03]  /*6870*/  ISETP.NE.U32.AND P3, PT, R25, RZ, PT ;  /* 0x000000ff1900720c */ /* 0x000fc60003f65070 */
[----:B------:R-:W-:-:S04]  /*6880*/  IMAD.WIDE R114, R26, 0x4, R114 ;  /* 0x000000041a727825 */ /* 0x000fc800078e0272 */
[----:B------:R-:W-:-:S04]  /*6890*/  IMAD.WIDE R110, R26, 0x4, R110 ;  /* 0x000000041a6e7825 */ /* 0x000fc800078e026e */
[----:B------:R-:W-:-:S04]  /*68a0*/  IMAD.WIDE R106, R26, 0x4, R106 ;  /* 0x000000041a6a7825 */ /* 0x000fc800078e026a */
[----:B------:R-:W-:Y:S01]  /*68b0*/  IMAD.WIDE R102, R26, 0x4, R102 ;  /* 0x000000041a667825 */ /* 0x000fe200078e0266 */
[----:B------:R-:W-:Y:S02]  /*68c0*/  SEL R26, RZ, 0x4, P2 ;  /* 0x00000004ff1a7807 */ /* 0x000fe40001000000 */
[-C--:B------:R-:W-:Y:S01]  /*68d0*/  ISETP.GE.AND P2, PT, R7, R225.reuse, PT ;  /* 0x000000e10700720c */ /* 0x080fe20003f46270 */
[----:B------:R-:W-:Y:S01]  /*68e0*/  IMAD.U32 R27, RZ, RZ, UR11 ;  /* 0x0000000bff1b7e24 */ /* 0x000fe2000f8e00ff */
[----:B------:R-:W1:Y:S01]  /*68f0*/  S2R R7, SR_TID.X ;  /* 0x0000000000077919 */ /* 0x000e620000002100 */
[----:B------:R-:W-:Y:S02]  /*6900*/  IMAD.U32 R28, RZ, RZ, UR11 ;  /* 0x0000000bff1c7e24 */ /* 0x000fe4000f8e00ff */
[----:B------:R-:W-:Y:S01]  /*6910*/  IMAD.WIDE R100, R27, 0x4, R100 ;  /* 0x000000041b647825 */ /* 0x000fe200078e0264 */
[----:B------:R-:W-:Y:S02]  /*6920*/  SEL R27, RZ, 0x4, P2 ;  /* 0x00000004ff1b7807 */ /* 0x000fe40001000000 */
[----:B------:R-:W-:Y:S01]  /*6930*/  ISETP.GE.AND P2, PT, R8, R225, PT ;  /* 0x000000e10800720c */ /* 0x000fe20003f46270 */
[----:B------:R-:W-:Y:S01]  /*6940*/  IMAD.WIDE R98, R28, 0x4, R98 ;  /* 0x000000041c627825 */ /* 0x000fe200078e0262 */
[----:B------:R-:W-:-:S02]  /*6950*/  SEL R27, R27, RZ, P1 ;  /* 0x000000ff1b1b7207 */ /* 0x000fc40000800000 */
[----:B------:R-:W-:Y:S01]  /*6960*/  SEL R8, RZ, 0x4, P2 ;  /* 0x00000004ff087807 */ /* 0x000fe20001000000 */
[----:B------:R-:W-:Y:S02]  /*6970*/  IMAD.WIDE R96, R28, 0x4, R96 ;  /* 0x000000041c607825 */ /* 0x000fe400078e0260 */
[----:B------:R-:W-:Y:S01]  /*6980*/  STL [R1+0x28], R27 ;  /* 0x0000281b01007387 */ /* 0x000fe20000100800 */
[----:B------:R-:W-:Y:S01]  /*6990*/  SEL R8, R8, RZ, P1 ;  /* 0x000000ff08087207 */ /* 0x000fe20000800000 */
[----:B------:R-:W-:-:S04]  /*69a0*/  IMAD.WIDE R94, R28, 0x4, R94 ;  /* 0x000000041c5e7825 */ /* 0x000fc800078e025e */
[----:B------:R3:W-:Y:S01]  /*69b0*/  STL [R1+0x38], R8 ;  /* 0x0000380801007387 */ /* 0x0007e20000100800 */
[----:B-1----:R-:W-:-:S04]  /*69c0*/  SHF.R.U32.HI R124, RZ, 0x6, R7 ;  /* 0x00000006ff7c7819 */ /* 0x002fc80000011607 */
[----:B------:R-:W-:-:S04]  /*69d0*/  SGXT.U32 R124, R124, 0x1 ;  /* 0x000000017c7c781a */ /* 0x000fc80000000000 */
[----:B------:R-:W-:-:S04]  /*69e0*/  LOP3.LUT R124, R124, 0x8, RZ, 0xfc, !PT ;  /* 0x000000087c7c7812 */ /* 0x000fc800078efcff */
[----:B------:R-:W-:Y:S02]  /*69f0*/  ISETP.GE.AND P2, PT, R124, R225, PT ;  /* 0x000000e17c00720c */ /* 0x000fe40003f46270 */
[----:B------:R-:W-:Y:S02]  /*6a00*/  SHF.R.U32.HI R124, RZ, 0x6, R7 ;  /* 0x00000006ff7c7819 */ /* 0x000fe40000011607 */
[----:B------:R-:W-:Y:S02]  /*6a10*/  SEL R7, RZ, 0x4, P2 ;  /* 0x00000004ff077807 */ /* 0x000fe40001000000 */
[----:B------:R-:W-:-:S04]  /*6a20*/  SGXT.U32 R124, R124, 0x1 ;  /* 0x000000017c7c781a */ /* 0x000fc80000000000 */
[----:B------:R-:W-:-:S04]  /*6a30*/  LOP3.LUT R124, R124, 0xa, RZ, 0xfc, !PT ;  /* 0x0000000a7c7c7812 */ /* 0x000fc800078efcff */
[-C--:B------:R-:W-:Y:S02]  /*6a40*/  ISETP.GE.AND P2, PT, R124, R225.reuse, PT ;  /* 0x000000e17c00720c */ /* 0x080fe40003f46270 */
[----:B------:R-:W1:Y:S02]  /*6a50*/  S2R R124, SR_TID.X ;  /* 0x00000000007c7919 */ /* 0x000e640000002100 */
[----:B------:R-:W-:Y:S02]  /*6a60*/  SEL R28, RZ, 0x4, P2 ;  /* 0x00000004ff1c7807 */ /* 0x000fe40001000000 */
[----:B------:R-:W-:Y:S02]  /*6a70*/  ISETP.GE.AND P2, PT, R252, R225, PT ;  /* 0x000000e1fc00720c */ /* 0x000fe40003f46270 */
[----:B---3--:R-:W-:Y:S02]  /*6a80*/  SEL R8, R28, RZ, P1 ;  /* 0x000000ff1c087207 */ /* 0x008fe40000800000 */
[----:B------:R-:W-:-:S02]  /*6a90*/  SEL R252, RZ, 0x4, P2 ;  /* 0x00000004fffc7807 */ /* 0x000fc40001000000 */
[-C--:B------:R-:W-:Y:S02]  /*6aa0*/  ISETP.GE.AND P2, PT, R6, R225.reuse, PT ;  /* 0x000000e10600720c */ /* 0x080fe40003f46270 */
[----:B------:R-:W-:Y:S02]  /*6ab0*/  SEL R252, R252, RZ, P1 ;  /* 0x000000fffcfc7207 */ /* 0x000fe40000800000 */
[----:B------:R-:W-:Y:S02]  /*6ac0*/  SEL R6, RZ, 0x4, P2 ;  /* 0x00000004ff067807 */ /* 0x000fe40001000000 */
[----:B------:R-:W-:-:S04]  /*6ad0*/  ISETP.GE.AND P2, PT, R5, R225, PT ;  /* 0x000000e10500720c */ /* 0x000fc80003f46270 */
[----:B------:R-:W-:-:S04]  /*6ae0*/  SEL R5, RZ, 0x4, P2 ;  /* 0x00000004ff057807 */ /* 0x000fc80001000000 */
[----:B------:R-:W-:-:S05]  /*6af0*/  SEL R5, R5, RZ, P1 ;  /* 0x000000ff05057207 */ /* 0x000fca0000800000 */
[----:B------:R-:W-:Y:S01]  /*6b00*/  STL [R1+0x20], R5 ;  /* 0x0000200501007387 */ /* 0x000fe20000100800 */
[----:B-1----:R-:W-:-:S04]  /*6b10*/  SHF.R.U32.HI R124, RZ, 0x6, R124 ;  /* 0x00000006ff7c7819 */ /* 0x002fc8000001167c */
[----:B------:R-:W-:-:S04]  /*6b20*/  SGXT.U32 R124, R124, 0x1 ;  /* 0x000000017c7c781a */ /* 0x000fc80000000000 */
[----:B------:R-:W-:-:S04]  /*6b30*/  LOP3.LUT R124, R124, 0xe, RZ, 0xfc, !PT ;  /* 0x0000000e7c7c7812 */ /* 0x000fc800078efcff */
[-C--:B------:R-:W-:Y:S02]  /*6b40*/  ISETP.GE.AND P2, PT, R124, R225.reuse, PT ;  /* 0x000000e17c00720c */ /* 0x080fe40003f46270 */
[----:B------:R-:W1:Y:S02]  /*6b50*/  S2R R124, SR_TID.X ;  /* 0x00000000007c7919 */ /* 0x000e640000002100 */
[----:B------:R-:W-:Y:S02]  /*6b60*/  SEL R2, RZ, 0x4, P2 ;  /* 0x00000004ff027807 */ /* 0x000fe40001000000 */
[----:B------:R-:W-:Y:S02]  /*6b70*/  ISETP.GE.AND P2, PT, R9, R225, PT ;  /* 0x000000e10900720c */ /* 0x000fe40003f46270 */
[----:B------:R-:W-:Y:S02]  /*6b80*/  SEL R9, R26, RZ, P1 ;  /* 0x000000ff1a097207 */ /* 0x000fe40000800000 */
[----:B------:R-:W-:-:S04]  /*6b90*/  SEL R25, RZ, 0x4, P2 ;  /* 0x00000004ff197807 */ /* 0x000fc80001000000 */
[----:B------:R-:W-:-:S05]  /*6ba0*/  SEL R25, R25, RZ, P1 ;  /* 0x000000ff19197207 */ /* 0x000fca0000800000 */
[----:B------:R3:W-:Y:S02]  /*6bb0*/  STL [R1+0x18], R25 ;  /* 0x0000181901007387 */ /* 0x0007e40000100800 */
[----:B---3--:R-:W-:Y:S01]  /*6bc0*/  VIADD R25, R4, UR33 ;  /* 0x0000002104197c36 */ /* 0x008fe20008000000 */
[----:B-1----:R-:W-:-:S04]  /*6bd0*/  SHF.R.U32.HI R26, RZ, 0x6, R124 ;  /* 0x00000006ff1a7819 */ /* 0x002fc8000001167c */
[----:B------:R1:W-:Y:S01]  /*6be0*/  LDGSTS.E [R25], desc[UR42][R92.64], P6 ;  /* 0x000000005c197fae */ /* 0x0003e2000b1a102a */
[----:B------:R-:W-:Y:S02]  /*6bf0*/  SHF.R.U32.HI R124, RZ, 0x6, R124 ;  /* 0x00000006ff7c7819 */ /* 0x000fe4000001167c */
[----:B------:R-:W-:Y:S01]  /*6c00*/  SGXT.U32 R26, R26, 0x1 ;  /* 0x000000011a1a781a */ /* 0x000fe20000000000 */
[----:B------:R3:W-:Y:S01]  /*6c10*/  LDGSTS.E [R25+0x400], desc[UR42][R84.64], P6 ;  /* 0x0040000054197fae */ /* 0x0007e2000b1a102a */
[----:B------:R-:W-:Y:S02]  /*6c20*/  SGXT.U32 R124, R124, 0x1 ;  /* 0x000000017c7c781a */ /* 0x000fe40000000000 */
[----:B------:R-:W-:Y:S01]  /*6c30*/  LOP3.LUT R26, R26, 0x2e, RZ, 0xfc, !PT ;  /* 0x0000002e1a1a7812 */ /* 0x000fe200078efcff */
[----:B------:R4:W-:Y:S01]  /*6c40*/  LDGSTS.E [R25+0x800], desc[UR42][R76.64], P6 ;  /* 0x008000004c197fae */ /* 0x0009e2000b1a102a */
[----:B------:R-:W-:Y:S02]  /*6c50*/  LOP3.LUT R124, R124, 0x10, RZ, 0xfc, !PT ;  /* 0x000000107c7c7812 */ /* 0x000fe400078efcff */
[-C--:B------:R-:W-:Y:S01]  /*6c60*/  ISETP.GE.AND P2, PT, R26, R225.reuse, PT ;  /* 0x000000e11a00720c */ /* 0x080fe20003f46270 */
[----:B------:R1:W-:Y:S03]  /*6c70*/  LDGSTS.E [R25+0xc00], desc[UR42][R68.64], P6 ;  /* 0x00c0000044197fae */ /* 0x0003e6000b1a102a */
[----:B------:R-:W-:Y:S01]  /*6c80*/  SEL R26, RZ, 0x4, P2 ;  /* 0x00000004ff1a7807 */ /* 0x000fe20001000000 */
[----:B------:R1:W-:Y:S01]  /*6c90*/  LDGSTS.E [R25+0x1000], desc[UR42][R60.64], P6 ;  /* 0x010000003c197fae */ /* 0x0003e2000b1a102a */
[----:B------:R-:W-:-:S02]  /*6ca0*/  ISETP.GE.AND P2, PT, R124, R225, PT ;  /* 0x000000e17c00720c */ /* 0x000fc40003f46270 */
[----:B------:R-:W-:Y:S01]  /*6cb0*/  SEL R124, R7, RZ, P1 ;  /* 0x000000ff077c7207 */ /* 0x000fe20000800000 */
[----:B------:R1:W-:Y:S01]  /*6cc0*/  LDGSTS.E [R25+0x1400], desc[UR42][R52.64], P6 ;  /* 0x0140000034197fae */ /* 0x0003e2000b1a102a */
[----:B------:R-:W-:Y:S02]  /*6cd0*/  SEL R27, RZ, 0x4, P2 ;  /* 0x00000004ff1b7807 */ /* 0x000fe40001000000 */
[----:B------:R-:W-:Y:S01]  /*6ce0*/  SEL R7, R6, RZ, P1 ;  /* 0x000000ff06077207 */ /* 0x000fe20000800000 */
[----:B------:R1:W-:Y:S01]  /*6cf0*/  LDGSTS.E [R25+0x1800], desc[UR42][R44.64], P6 ;  /* 0x018000002c197fae */ /* 0x0003e2000b1a102a */
[----:B------:R-:W-:Y:S02]  /*6d00*/  SEL R6, R2, RZ, P1 ;  /* 0x000000ff02067207 */ /* 0x000fe40000800000 */
[----:B------:R-:W-:Y:S01]  /*6d10*/  SEL R2, R27, RZ, P1 ;  /* 0x000000ff1b027207 */ /* 0x000fe20000800000 */
[----:B------:R1:W-:Y:S01]  /*6d20*/  LDGSTS.E [R25+0x1c00], desc[UR42][R36.64], P6 ;  /* 0x01c0000024197fae */ /* 0x0003e2000b1a102a */
[----:B------:R-:W-:-:S02]  /*6d30*/  SEL R5, R26, RZ, P1 ;  /* 0x000000ff1a057207 */ /* 0x000fc40000800000 */
[----:B------:R-:W-:Y:S01]  /*6d40*/  ISETP.GE.AND P2, PT, R0, R225, PT ;  /* 0x000000e10000720c */ /* 0x000fe20003f46270 */
[----:B------:R1:W-:Y:S03]  /*6d50*/  STL [R1+0x14], R2 ;  /* 0x0000140201007387 */ /* 0x0003e60000100800 */
[----:B------:R-:W-:Y:S01]  /*6d60*/  SEL R0, RZ, 0x4, P2 ;  /* 0x00000004ff007807 */ /* 0x000fe20001000000 */
[----:B------:R2:W-:Y:S01]  /*6d70*/  LDGSTS.E [R25+0x2000], desc[UR42][R222.64], P6 ;  /* 0x02000000de197fae */ /* 0x0005e2000b1a102a */
[----:B------:R-:W-:Y:S02]  /*6d80*/  ISETP.NE.U32.AND P2, PT, R252, RZ, PT ;  /* 0x000000fffc00720c */ /* 0x000fe40003f45070 */
[----:B------:R-:W-:Y:S01]  /*6d90*/  LOP3.LUT R224, R224, 0xfffeffff, RZ, 0xc0, !PT ;  /* 0xfffeffffe0e07812 */ /* 0x000fe200078ec0ff */
[----:B------:R2:W-:Y:S01]  /*6da0*/  LDGSTS.E [R25+0x2400], desc[UR42][R212.64], P6 ;  /* 0x02400000d4197fae */ /* 0x0005e2000b1a102a */
[----:B------:R-:W-:-:S02]  /*6db0*/  SEL R0, R0, RZ, P1 ;  /* 0x000000ff00007207 */ /* 0x000fc40000800000 */
[----:B-1----:R-:W-:Y:S01]  /*6dc0*/  LOP3.LUT R2, R4, 0x20, RZ, 0x3c, !PT ;  /* 0x0000002004027812 */ /* 0x002fe200078e3cff */
[----:B------:R1:W-:Y:S04]  /*6dd0*/  LDGSTS.E [R25+0x2800], desc[UR42][R204.64], P6 ;  /* 0x02800000cc197fae */ /* 0x0003e8000b1a102a */
[----:B------:R1:W-:Y:S01]  /*6de0*/  LDGSTS.E [R25+0x2c00], desc[UR42][R196.64], P6 ;  /* 0x02c00000c4197fae */ /* 0x0003e2000b1a102a */
[----:B------:R-:W-:Y:S01]  /*6df0*/  VIADD R26, R2, UR33 ;  /* 0x00000021021a7c36 */ /* 0x000fe20008000000 */
[----:B------:R-:W-:Y:S02]  /*6e00*/  LOP3.LUT R2, R4, 0x40, RZ, 0x3c, !PT ;  /* 0x0000004004027812 */ /* 0x000fe400078e3cff */
[----:B------:R1:W-:Y:S03]  /*6e10*/  LDGSTS.E [R25+0x3000], desc[UR42][R188.64], P6 ;  /* 0x03000000bc197fae */ /* 0x0003e6000b1a102a */
[----:B------:R-:W-:Y:S01]  /*6e20*/  VIADD R27, R2, UR33 ;  /* 0x00000021021b7c36 */ /* 0x000fe20008000000 */
[----:B------:R1:W-:Y:S01]  /*6e30*/  LDGSTS.E [R25+0x3400], desc[UR42][R180.64], P6 ;  /* 0x03400000b4197fae */ /* 0x0003e2000b1a102a */
[----:B------:R-:W-:-:S03]  /*6e40*/  LOP3.LUT R2, R4, 0x60, RZ, 0x3c, !PT ;  /* 0x0000006004027812 */ /* 0x000fc600078e3cff */
[----:B------:R1:W-:Y:S02]  /*6e50*/  LDGSTS.E [R25+0x3800], desc[UR42][R172.64], P6 ;  /* 0x03800000ac197fae */ /* 0x0003e4000b1a102a */
[----:B------:R-:W-:Y:S02]  /*6e60*/  VIADD R28, R2, UR33 ;  /* 0x00000021021c7c36 */ /* 0x000fe40008000000 */
[----:B------:R1:W-:Y:S04]  /*6e70*/  LDGSTS.E [R25+0x3c00], desc[UR42][R164.64], P6 ;  /* 0x03c00000a4197fae */ /* 0x0003e8000b1a102a */
        /* <DEDUP_REMOVED lines=29> */
[----:B------:R1:W-:Y:S01]  /*7050*/  LDGSTS.E [R27+0x3600], desc[UR42][R176.64], P6 ;  /* 0x03600000b01b7fae */ /* 0x0003e2000b1a102a */
[----:B------:R-:W1:Y:S03]  /*7060*/  S2R R2, SR_TID.X ;  /* 0x0000000000027919 */ /* 0x000e660000002100 */
        /* <DEDUP_REMOVED lines=8> */
[----:B-1----:R-:W-:-:S02]  /*70f0*/  SHF.R.U32.HI R252, RZ, 0x6, R2 ;  /* 0x00000006fffc7819 */ /* 0x002fc40000011602 */
[----:B------:R-:W-:Y:S01]  /*7100*/  SHF.R.U32.HI R2, RZ, 0x6, R2 ;  /* 0x00000006ff027819 */ /* 0x000fe20000011602 */
[----:B------:R1:W-:Y:S01]  /*7110*/  LDGSTS.E [R28+0x1b00], desc[UR42][R38.64], P6 ;  /* 0x01b00000261c7fae */ /* 0x0003e2000b1a102a */
[----:B------:R-:W-:Y:S02]  /*7120*/  SGXT.U32 R252, R252, 0x1 ;  /* 0x00000001fcfc781a */ /* 0x000fe40000000000 */
[----:B------:R-:W-:Y:S01]  /*7130*/  SGXT.U32 R2, R2, 0x1 ;  /* 0x000000010202781a */ /* 0x000fe20000000000 */
[----:B------:R1:W-:Y:S01]  /*7140*/  LDGSTS.E [R28+0x1f00], desc[UR42][R30.64], P6 ;  /* 0x01f000001e1c7fae */ /* 0x0003e2000b1a102a */
[----:B------:R-:W-:Y:S02]  /*7150*/  LOP3.LUT R252, R252, 0x30, RZ, 0xfc, !PT ;  /* 0x00000030fcfc7812 */ /* 0x000fe400078efcff */
[----:B------:R-:W-:Y:S01]  /*7160*/  LOP3.LUT R2, R2, 0x32, RZ, 0xfc, !PT ;  /* 0x0000003202027812 */ /* 0x000fe200078efcff */
        /* <DEDUP_REMOVED lines=8> */
[----:B------:R-:W-:-:S03]  /*71f0*/  ISETP.GE.AND P6, PT, R252, R225, PT ;  /* 0x000000e1fc00720c */ /* 0x000fc60003fc6270 */
[----:B------:R-:W0:Y:S01]  /*7200*/  LDGDEPBAR ;  /* 0x00000000000079af */ /* 0x000e220000000000 */
[----:B------:R-:W-:Y:S01]  /*7210*/  SEL R252, RZ, 0x4, P6 ;  /* 0x00000004fffc7807 */ /* 0x000fe20003000000 */
[----:B------:R-:W-:Y:S03]  /*7220*/  BAR.SYNC.DEFER_BLOCKING 0x0 ;  /* 0x0000000000007b1d */ /* 0x000fe60000010000 */
[----:B------:R-:W-:-:S03]  /*7230*/  SEL R252, R252, RZ, P1 ;  /* 0x000000fffcfc7207 */ /* 0x000fc60000800000 */
[----:B------:R-:W-:Y:S01]  /*7240*/  @!PT LDS RZ, [RZ] ;  /* 0x00000000fffff984 */ /* 0x000fe20000000800 */
[----:B------:R-:W-:Y:S01]  /*7250*/  @!PT LDS RZ, [RZ] ;  /* 0x00000000fffff984 */ /* 0x000fe20000000800 */
[----:B------:R-:W-:Y:S01]  /*7260*/  @!PT LDS RZ, [RZ] ;  /* 0x00000000fffff984 */ /* 0x000fe20000000800 */
[----:B------:R1:W-:Y:S01]  /*7270*/  LDGSTS.E [R29+0x1c000], desc[UR42][R220.64], P5 ;  /* 0x1c000000dc1d7fae */ /* 0x0003e2000a9a102a */
[----:B------:R-:W-:-:S03]  /*7280*/  ISETP.GE.AND P5, PT, R2, R225, PT ;  /* 0x000000e10200720c */ /* 0x000fc60003fa6270 */
[----:B------:R-:W2:Y:S04]  /*7290*/  LDL.LU R225, [R1+0x40] ;  /* 0x0000400001e17983 */ /* 0x000ea80000300800 */
[----:B------:R1:W-:Y:S04]  /*72a0*/  STL [R1+0x8], R252 ;  /* 0x000008fc01007387 */ /* 0x0003e80000100800 */
[----:B------:R2:W-:Y:S04]  /*72b0*/  LDGSTS.E [R29+0x1c008], desc[UR42][R156.64], P0 ;  /* 0x1c0080009c1d7fae */ /* 0x0005e800081a102a */
[----:B------:R2:W-:Y:S01]  /*72c0*/  LDGSTS.E [R29+0x1e000], desc[UR42][R126.64], P4 ;  /* 0x1e0000007e1d7fae */ /* 0x0005e2000a1a102a */
[----:B-1----:R-:W-:-:S04]  /*72d0*/  SEL R252, RZ, 0x4, P5 ;  /* 0x00000004fffc7807 */ /* 0x002fc80002800000 */
[----:B------:R-:W-:Y:S02]  /*72e0*/  SEL R2, R252, RZ, P1 ;  /* 0x000000fffc027207 */ /* 0x000fe40000800000 */
[----:B------:R-:W1:Y:S02]  /*72f0*/  S2R R252, SR_TID.X ;  /* 0x0000000000fc7919 */ /* 0x000e640000002100 */
[----:B-1----:R-:W-:-:S04]  /*7300*/  SHF.R.U32.HI R252, RZ, 0x6, R252 ;  /* 0x00000006fffc7819 */ /* 0x002fc800000116fc */
[----:B------:R-:W-:-:S04]  /*7310*/  SGXT.U32 R252, R252, 0x1 ;  /* 0x00000001fcfc781a */ /* 0x000fc80000000000 */
[----:B------:R-:W-:Y:S02]  /*7320*/  LOP3.LUT R252, R252, 0x14, RZ, 0xfc, !PT ;  /* 0x00000014fcfc7812 */ /* 0x000fe400078efcff */
[----:B--2---:R-:W-:Y:S02]  /*7330*/  ISETP.NE.U32.AND P6, PT, R225, RZ, PT ;  /* 0x000000ffe100720c */ /* 0x004fe40003fc5070 */
[----:B------:R-:W1:Y:S11]  /*7340*/  LDC R225, c[0x0][0x3a0] ;  /* 0x0000e800ffe17b82 */ /* 0x000e760000000800 */
[----:B------:R2:W-:Y:S04]  /*7350*/  LDGSTS.E [R29+0x1e008], desc[UR42][R122.64], P6 ;  /* 0x1e0080007a1d7fae */ /* 0x0005e8000b1a102a */
[----:B------:R2:W-:Y:S01]  /*7360*/  LDGSTS.E [R18+0x1c000], desc[UR42][R154.64], P3 ;  /* 0x1c0000009a127fae */ /* 0x0005e200099a102a */
[----:B-1----:R-:W-:-:S05]  /*7370*/  VIADD R225, R225, 0xffffffc0 ;  /* 0xffffffc0e1e17836 */ /* 0x002fca0000000000 */
[----:B------:R-:W-:Y:S02]  /*7380*/  ISETP.GE.AND P0, PT, R252, R225, PT ;  /* 0x000000e1fc00720c */ /* 0x000fe40003f06270 */
[----:B------:R-:W2:Y:S01]  /*7390*/  LDL.LU R225, [R1+0x28] ;  /* 0x0000280001e17983 */ /* 0x000ea20000300800 */
[----:B------:R-:W-:Y:S02]  /*73a0*/  ISETP.NE.U32.AND P5, PT, R9, RZ, PT ;  /* 0x000000ff0900720c */ /* 0x000fe40003fa5070 */
[----:B------:R-:W-:Y:S01]  /*73b0*/  SEL R252, RZ, 0x4, P0 ;  /* 0x00000004fffc7807 */ /* 0x000fe20000000000 */
[----:B------:R1:W5:Y:S03]  /*73c0*/  LDL.LU R9, [R1+0x1d0] ;  /* 0x0001d00001097983 */ /* 0x0003660000300800 */
[----:B------:R-:W-:-:S04]  /*73d0*/  SEL R252, R252, RZ, P1 ;  /* 0x000000fffcfc7207 */ /* 0x000fc80000800000 */
[----:B------:R-:W-:Y:S02]  /*73e0*/  ISETP.NE.U32.AND P3, PT, R252, RZ, PT ;  /* 0x000000fffc00720c */ /* 0x000fe40003f65070 */
[----:B------:R-:W1:Y:S01]  /*73f0*/  S2R R252, SR_TID.X ;  /* 0x0000000000fc7919 */ /* 0x000e620000002100 */
[----:B------:R1:W-:Y:S02]  /*7400*/  LDGSTS.E [R18+0x1c008], desc[UR42][R152.64], P5 ;  /* 0x1c00800098127fae */ /* 0x0003e4000a9a102a */
[----:B-1----:R-:W-:-:S04]  /*7410*/  SHF.R.U32.HI R252, RZ, 0x6, R252 ;  /* 0x00000006fffc7819 */ /* 0x002fc800000116fc */
[----:B------:R-:W-:-:S04]  /*7420*/  SGXT.U32 R252, R252, 0x1 ;  /* 0x00000001fcfc781a */ /* 0x000fc80000000000 */
[----:B------:R-:W-:Y:S02]  /*7430*/  LOP3.LUT R252, R252, 0x16, RZ, 0xfc, !PT ;  /* 0x00000016fcfc7812 */ /* 0x000fe400078efcff */
[----:B--2---:R-:W-:Y:S02]  /*7440*/  ISETP.NE.U32.AND P6, PT, R225, RZ, PT ;  /* 0x000000ffe100720c */ /* 0x004fe40003fc5070 */
[----:B------:R-:W1:Y:S11]  /*7450*/  LDC R225, c[0x0][0x3a0] ;  /* 0x0000e800ffe17b82 */ /* 0x000e760000000800 */
[----:B------:R2:W-:Y:S01]  /*7460*/  LDGSTS.E [R18+0x1e000], desc[UR42][R120.64], P6 ;  /* 0x1e00000078127fae */ /* 0x0005e2000b1a102a */
[----:B-1----:R-:W-:-:S05]  /*7470*/  VIADD R225, R225, 0xffffffc0 ;  /* 0xffffffc0e1e17836 */ /* 0x002fca0000000000 */
[----:B------:R-:W-:Y:S02]  /*7480*/  ISETP.GE.AND P0, PT, R252, R225, PT ;  /* 0x000000e1fc00720c */ /* 0x000fe40003f06270 */
[----:B------:R-:W2:Y:S02]  /*7490*/  LDL.LU R225, [R1+0x38] ;  /* 0x0000380001e17983 */ /* 0x000ea40000300800 */
[----:B------:R-:W-:-:S04]  /*74a0*/  SEL R252, RZ, 0x4, P0 ;  /* 0x00000004fffc7807 */ /* 0x000fc80000000000 */
[----:B------:R-:W-:-:S05]  /*74b0*/  SEL R252, R252, RZ, P1 ;  /* 0x000000fffcfc7207 */ /* 0x000fca0000800000 */
[----:B------:R1:W-:Y:S02]  /*74c0*/  STL [R1+0x4], R252 ;  /* 0x000004fc01007387 */ /* 0x0003e40000100800 */
[----:B-1----:R-:W1:Y:S01]  /*74d0*/  S2R R252, SR_TID.X ;  /* 0x0000000000fc7919 */ /* 0x002e620000002100 */
[----:B------:R-:W-:Y:S02]  /*74e0*/  ISETP.NE.U32.AND P6, PT, R124, RZ, PT ;  /* 0x000000ff7c00720c */ /* 0x000fe40003fc5070 */
[----:B------:R-:W3:Y:S01]  /*74f0*/  S2R R124, SR_TID.X ;  /* 0x00000000007c7919 */ /* 0x000ee20000002100 */
[----:B-1----:R-:W-:-:S04]  /*7500*/  SHF.R.U32.HI R252, RZ, 0x6, R252 ;  /* 0x00000006fffc7819 */ /* 0x002fc800000116fc */
[----:B------:R-:W-:-:S04]  /*7510*/  SGXT.U32 R252, R252, 0x1 ;  /* 0x00000001fcfc781a */ /* 0x000fc80000000000 */
[----:B------:R-:W-:Y:S02]  /*7520*/  LOP3.LUT R252, R252, 0x34, RZ, 0xfc, !PT ;  /* 0x00000034fcfc7812 */ /* 0x000fe400078efcff */
[----:B---3--:R-:W-:-:S04]  /*7530*/  SHF.R.U32.HI R124, RZ, 0x6, R124 ;  /* 0x00000006ff7c7819 */ /* 0x008fc8000001167c */
[----:B------:R-:W-:-:S04]  /*7540*/  SGXT.U32 R124, R124, 0x1 ;  /* 0x000000017c7c781a */ /* 0x000fc80000000000 */
[----:B------:R-:W-:Y:S02]  /*7550*/  LOP3.LUT R124, R124, 0x36, RZ, 0xfc, !PT ;  /* 0x000000367c7c7812 */ /* 0x000fe400078efcff */
[----:B--2---:R-:W-:Y:S02]  /*7560*/  ISETP.NE.U32.AND P5, PT, R225, RZ, PT ;  /* 0x000000ffe100720c */ /* 0x004fe40003fa5070 */
[----:B------:R-:W1:Y:S11]  /*7570*/  LDC R225, c[0x0][0x3a0] ;  /* 0x0000e800ffe17b82 */ /* 0x000e760000000800 */
[----:B------:R2:W-:Y:S04]  /*7580*/  LDGSTS.E [R18+0x1e008], desc[UR42][R118.64], P5 ;  /* 0x1e00800076127fae */ /* 0x0005e8000a9a102a */
[----:B------:R2:W-:Y:S01]  /*7590*/  LDGSTS.E [R19+0x1c000], desc[UR42][R150.64], P6 ;  /* 0x1c00000096137fae */ /* 0x0005e2000b1a102a */
[----:B-1----:R-:W-:-:S05]  /*75a0*/  VIADD R225, R225, 0xffffffc0 ;  /* 0xffffffc0e1e17836 */ /* 0x002fca0000000000 */
[----:B------:R-:W-:-:S04]  /*75b0*/  ISETP.GE.AND P0, PT, R252, R225, PT ;  /* 0x000000e1fc00720c */ /* 0x000fc80003f06270 */
[----:B------:R-:W-:-:S04]  /*75c0*/  SEL R252, RZ, 0x4, P0 ;  /* 0x00000004fffc7807 */ /* 0x000fc80000000000 */
[----:B------:R-:W-:Y:S02]  /*75d0*/  SEL R252, R252, RZ, P1 ;  /* 0x000000fffcfc7207 */ /* 0x000fe40000800000 */
[----:B------:R-:W-:Y:S02]  /*75e0*/  ISETP.NE.U32.AND P6, PT, R8, RZ, PT ;  /* 0x000000ff0800720c */ /* 0x000fe40003fc5070 */
[----:B------:R2:W5:Y:S01]  /*75f0*/  LDL.LU R8, [R1+0x1cc] ;  /* 0x0001cc0001087983 */ /* 0x0005620000300800 */
[----:B------:R-:W-:-:S03]  /*7600*/  ISETP.GE.AND P0, PT, R124, R225, PT ;  /* 0x000000e17c00720c */ /* 0x000fc60003f06270 */
[----:B------:R1:W-:Y:S04]  /*7610*/  STL [R1], R252 ;  /* 0x000000fc01007387 */ /* 0x0003e80000100800 */
[----:B------:R-:W3:Y:S04]  /*7620*/  LDL.LU R225, [R1+0x20] ;  /* 0x0000200001e17983 */ /* 0x000ee80000300800 */
[----:B------:R2:W-:Y:S01]  /*7630*/  LDGSTS.E [R19+0x1c008], desc[UR42][R148.64], P6 ;  /* 0x1c00800094137fae */ /* 0x0005e2000b1a102a */
[----:B-1----:R-:W-:Y:S02]  /*7640*/  SEL R252, RZ, 0x4, P0 ;  /* 0x00000004fffc7807 */ /* 0x002fe40000000000 */
[----:B------:R-:W-:Y:S01]  /*7650*/  ISETP.NE.U32.AND P5, PT, R7, RZ, PT ;  /* 0x000000ff0700720c */ /* 0x000fe20003fa5070 */
[----:B------:R2:W-:Y:S01]  /*7660*/  LDGSTS.E [R19+0x1e000], desc[UR42][R116.64], P2 ;  /* 0x1e00000074137fae */ /* 0x0005e200091a102a */
[----:B------:R-:W-:-:S02]  /*7670*/  SEL R124, R252, RZ, P1 ;  /* 0x000000fffc7c7207 */ /* 0x000fc40000800000 */
[----:B------:R-:W1:Y:S01]  /*7680*/  S2R R252, SR_TID.X ;  /* 0x0000000000fc7919 */ /* 0x000e620000002100 */
[----:B------:R2:W5:Y:S08]  /*7690*/  LDL.LU R7, [R1+0x1c8] ;  /* 0x0001c80001077983 */ /* 0x0005700000300800 */
[----:B------:R2:W-:Y:S01]  /*76a0*/  LDGSTS.E [R19+0x1e008], desc[UR42][R114.64], P5 ;  /* 0x1e00800072137fae */ /* 0x0005e2000a9a102a */
[----:B-1----:R-:W-:-:S04]  /*76b0*/  SHF.R.U32.HI R252, RZ, 0x6, R252 ;  /* 0x00000006fffc7819 */ /* 0x002fc800000116fc */
[----:B------:R-:W-:-:S04]  /*76c0*/  SGXT.U32 R252, R252, 0x1 ;  /* 0x00000001fcfc781a */ /* 0x000fc80000000000 */
[----:B------:R-:W-:Y:S02]  /*76d0*/  LOP3.LUT R252, R252, 0x18, RZ, 0xfc, !PT ;  /* 0x00000018fcfc7812 */ /* 0x000fe400078efcff */
[----:B---3--:R-:W-:Y:S02]  /*76e0*/  ISETP.NE.U32.AND P6, PT, R225, RZ, PT ;  /* 0x000000ffe100720c */ /* 0x008fe40003fc5070 */
[----:B------:R-:W1:Y:S11]  /*76f0*/  LDC R225, c[0x0][0x3a0] ;  /* 0x0000e800ffe17b82 */ /* 0x000e760000000800 */
[----:B------:R2:W-:Y:S01]  /*7700*/  LDGSTS.E [R20+0x1c000], desc[UR42][R146.64], P6 ;  /* 0x1c00000092147fae */ /* 0x0005e2000b1a102a */
[----:B-1----:R-:W-:-:S05]  /*7710*/  VIADD R225, R225, 0xffffffc0 ;  /* 0xffffffc0e1e17836 */ /* 0x002fca0000000000 */
[----:B------:R-:W-:Y:S02]  /*7720*/  ISETP.GE.AND P0, PT, R252, R225, PT ;  /* 0x000000e1fc00720c */ /* 0x000fe40003f06270 */
[----:B------:R-:W3:Y:S02]  /*7730*/  LDL.LU R225, [R1+0x18] ;  /* 0x0000180001e17983 */ /* 0x000ee40000300800 */
[----:B------:R-:W-:-:S04]  /*7740*/  SEL R252, RZ, 0x4, P0 ;  /* 0x00000004fffc7807 */ /* 0x000fc80000000000 */
[----:B------:R-:W-:-:S04]  /*7750*/  SEL R252, R252, RZ, P1 ;  /* 0x000000fffcfc7207 */ /* 0x000fc80000800000 */
[----:B------:R-:W-:Y:S02]  /*7760*/  ISETP.NE.U32.AND P6, PT, R252, RZ, PT ;  /* 0x000000fffc00720c */ /* 0x000fe40003fc5070 */
[----:B------:R-:W1:Y:S01]  /*7770*/  S2R R252, SR_TID.X ;  /* 0x0000000000fc7919 */ /* 0x000e620000002100 */
[----:B------:R-:W-:Y:S02]  /*7780*/  ISETP.NE.U32.AND P4, PT, R6, RZ, PT ;  /* 0x000000ff0600720c */ /* 0x000fe40003f85070 */
[----:B------:R2:W5:Y:S11]  /*7790*/  LDL.LU R6, [R1+0x1c4] ;  /* 0x0001c40001067983 */ /* 0x0005760000300800 */
        /* <DEDUP_REMOVED lines=15> */
[----:B------:R2:W5:Y:S01]  /*7890*/  LDL.LU R5, [R1+0x1c0] ;  /* 0x0001c00001057983 */ /* 0x0005620000300800 */
[----:B------:R-:W-:Y:S02]  /*78a0*/  @P6 LOP3.LUT R224, R224, 0x10000, RZ, 0xfc, !PT ;  /* 0x00010000e0e06812 */ /* 0x000fe400078efcff */
[----:B-1----:R-:W-:-:S08]  /*78b0*/  SHF.R.U32.HI R252, RZ, 0x6, R252 ;  /* 0x00000006fffc7819 */ /* 0x002fd000000116fc */
[----:B------:R2:W-:Y:S01]  /*78c0*/  LDGSTS.E [R20+0x1e008], desc[UR42][R110.64], P2 ;  /* 0x1e0080006e147fae */ /* 0x0005e200091a102a */
[----:B------:R-:W-:-:S04]  /*78d0*/  SGXT.U32 R252, R252, 0x1 ;  /* 0x00000001fcfc781a */ /* 0x000fc80000000000 */
[----:B------:R-:W-:Y:S02]  /*78e0*/  LOP3.LUT R252, R252, 0x38, RZ, 0xfc, !PT ;  /* 0x00000038fcfc7812 */ /* 0x000fe400078efcff */
[----:B---3--:R-:W-:Y:S02]  /*78f0*/  ISETP.NE.U32.AND P4, PT, R225, RZ, PT ;  /* 0x000000ffe100720c */ /* 0x008fe40003f85070 */
[----:B------:R-:W1:Y:S01]  /*7900*/  LDC R225, c[0x0][0x3a0] ;  /* 0x0000e800ffe17b82 */ /* 0x000e620000000800 */
[----:B------:R-:W-:-:S10]  /*7910*/  ISETP.NE.U32.AND P6, PT, R0, RZ, PT ;  /* 0x000000ff0000720c */ /* 0x000fd40003fc5070 */
[----:B------:R2:W-:Y:S04]  /*7920*/  LDGSTS.E [R21+0x1c000], desc[UR42][R142.64], P4 ;  /* 0x1c0000008e157fae */ /* 0x0005e8000a1a102a */
[----:B------:R2:W-:Y:S01]  /*7930*/  LDGSTS.E [R21+0x1c008], desc[UR42][R140.64], P6 ;  /* 0x1c0080008c157fae */ /* 0x0005e2000b1a102a */
[----:B-1----:R-:W-:-:S05]  /*7940*/  VIADD R225, R225, 0xffffffc0 ;  /* 0xffffffc0e1e17836 */ /* 0x002fca0000000000 */
[----:B------:R-:W-:Y:S02]  /*7950*/  ISETP.GE.AND P0, PT, R252, R225, PT ;  /* 0x000000e1fc00720c */ /* 0x000fe40003f06270 */
[----:B------:R-:W3:Y:S02]  /*7960*/  LDL.LU R225, [R1+0x8] ;  /* 0x0000080001e17983 */ /* 0x000ee40000300800 */
[----:B------:R-:W-:Y:S02]  /*7970*/  SEL R252, RZ, 0x4, P0 ;  /* 0x00000004fffc7807 */ /* 0x000fe40000000000 */
[----:B------:R-:W-:Y:S01]  /*7980*/  ISETP.NE.U32.AND P6, PT, R2, RZ, PT ;  /* 0x000000ff0200720c */ /* 0x000fe20003fc5070 */
[----:B------:R2:W5:Y:S01]  /*7990*/  LDL.LU R0, [R1+0x1bc] ;  /* 0x0001bc0001007983 */ /* 0x0005620000300800 */
[----:B------:R-:W-:-:S04]  /*79a0*/  SEL R252, R252, RZ, P1 ;  /* 0x000000fffcfc7207 */ /* 0x000fc80000800000 */
[----:B------:R-:W-:Y:S02]  /*79b0*/  ISETP.NE.U32.AND P2, PT, R252, RZ, PT ;  /* 0x000000fffc00720c */ /* 0x000fe40003f45070 */
[----:B------:R-:W1:Y:S01]  /*79c0*/  S2R R252, SR_TID.X ;  /* 0x0000000000fc7919 */ /* 0x000e620000002100 */
[----:B------:R-:W2:Y:S01]  /*79d0*/  S2R R2, SR_TID.X ;  /* 0x0000000000027919 */ /* 0x000ea20000002100 */
[----:B-1----:R-:W-:-:S04]  /*79e0*/  SHF.R.U32.HI R252, RZ, 0x6, R252 ;  /* 0x00000006fffc7819 */ /* 0x002fc800000116fc */
[----:B------:R-:W-:-:S04]  /*79f0*/  SGXT.U32 R252, R252, 0x1 ;  /* 0x00000001fcfc781a */ /* 0x000fc80000000000 */
[----:B------:R-:W-:Y:S02]  /*7a00*/  LOP3.LUT R252, R252, 0x3a, RZ, 0xfc, !PT ;  /* 0x0000003afcfc7812 */ /* 0x000fe400078efcff */
[----:B--2---:R-:W-:-:S04]  /*7a10*/  SHF.R.U32.HI R2, RZ, 0x6, R2 ;  /* 0x00000006ff027819 */ /* 0x004fc80000011602 */
[----:B------:R-:W-:Y:S02]  /*7a20*/  SGXT.U32 R2, R2, 0x1 ;  /* 0x000000010202781a */ /* 0x000fe40000000000 */
[----:B---3--:R-:W-:Y:S02]  /*7a30*/  ISETP.NE.U32.AND P4, PT, R225, RZ, PT ;  /* 0x000000ffe100720c */ /* 0x008fe40003f85070 */
[----:B------:R-:W1:Y:S11]  /*7a40*/  LDC R225, c[0x0][0x3a0] ;  /* 0x0000e800ffe17b82 */ /* 0x000e760000000800 */
[----:B------:R2:W-:Y:S01]  /*7a50*/  LDGSTS.E [R21+0x1e000], desc[UR42][R108.64], P4 ;  /* 0x1e0000006c157fae */ /* 0x0005e2000a1a102a */
[----:B------:R-:W-:-:S03]  /*7a60*/  LOP3.LUT R224, R224, 0xfffdffff, RZ, 0xc0, !PT ;  /* 0xfffdffffe0e07812 */ /* 0x000fc600078ec0ff */
[----:B------:R2:W-:Y:S01]  /*7a70*/  LDGSTS.E [R21+0x1e008], desc[UR42][R106.64], P6 ;  /* 0x1e0080006a157fae */ /* 0x0005e2000b1a102a */
[----:B-1----:R-:W-:Y:S01]  /*7a80*/  VIADD R225, R225, 0xffffffc0 ;  /* 0xffffffc0e1e17836 */ /* 0x002fe20000000000 */
[----:B------:R-:W-:Y:S02]  /*7a90*/  @P5 LOP3.LUT R224, R224, 0x20000, RZ, 0xfc, !PT ;  /* 0x00020000e0e05812 */ /* 0x000fe400078efcff */
[----:B------:R2:W-:Y:S02]  /*7aa0*/  LDGSTS.E [R22+0x1c000], desc[UR42][R138.64], P3 ;  /* 0x1c0000008a167fae */ /* 0x0005e400099a102a */
[----:B------:R-:W-:-:S04]  /*7ab0*/  ISETP.GE.AND P0, PT, R252, R225, PT ;  /* 0x000000e1fc00720c */ /* 0x000fc80003f06270 */
[----:B------:R-:W-:-:S04]  /*7ac0*/  SEL R252, RZ, 0x4, P0 ;  /* 0x00000004fffc7807 */ /* 0x000fc80000000000 */
[----:B------:R-:W-:-:S04]  /*7ad0*/  SEL R252, R252, RZ, P1 ;  /* 0x000000fffcfc7207 */ /* 0x000fc80000800000 */
[----:B------:R-:W-:Y:S02]  /*7ae0*/  ISETP.NE.U32.AND P0, PT, R252, RZ, PT ;  /* 0x000000fffc00720c */ /* 0x000fe40003f05070 */
[----:B------:R-:W-:-:S04]  /*7af0*/  LOP3.LUT R252, R2, 0x1c, RZ, 0xfc, !PT ;  /* 0x0000001c02fc7812 */ /* 0x000fc800078efcff */
[----:B------:R-:W-:Y:S02]  /*7b00*/  ISETP.GE.AND P4, PT, R252, R225, PT ;  /* 0x000000e1fc00720c */ /* 0x000fe40003f86270 */
[----:B------:R-:W3:Y:S02]  /*7b10*/  LDL.LU R225, [R1] ;  /* 0x0000000001e17983 */ /* 0x000ee40000300800 */
[----:B------:R-:W-:-:S04]  /*7b20*/  SEL R252, RZ, 0x4, P4 ;  /* 0x00000004fffc7807 */ /* 0x000fc80002000000 */
[----:B------:R-:W-:-:S04]  /*7b30*/  SEL R252, R252, RZ, P1 ;  /* 0x000000fffcfc7207 */ /* 0x000fc80000800000 */
[----:B------:R-:W-:Y:S02]  /*7b40*/  ISETP.NE.U32.AND P4, PT, R252, RZ, PT ;  /* 0x000000fffc00720c */ /* 0x000fe40003f85070 */
[----:B------:R-:W-:Y:S02]  /*7b50*/  LOP3.LUT R252, R2, 0x1e, RZ, 0xfc, !PT ;  /* 0x0000001e02fc7812 */ /* 0x000fe400078efcff */
[----:B------:R-:W2:Y:S01]  /*7b60*/  LDL.LU R2, [R1+0x4] ;  /* 0x0000040001027983 */ /* 0x000ea20000300800 */
[----:B------:R-:W-:Y:S02]  /*7b70*/  USHF.L.U32 UR14, UR17, 0x6, URZ ;  /* 0x00000006110e7899 */ /* 0x000fe400080006ff */
[----:B------:R-:W-:Y:S02]  /*7b80*/  USHF.R.S32.HI UR10, URZ, 0x1f, UR11 ;  /* 0x0000001fff0a7899 */ /* 0x000fe4000801140b */
[----:B------:R-:W-:Y:S02]  /*7b90*/  USHF.L.U32 UR69, UR11, 0x2, URZ ;  /* 0x000000020b457899 */ /* 0x000fe400080006ff */
[----:B------:R-:W-:Y:S01]  /*7ba0*/  USHF.L.U64.HI UR41, UR11, 0x2, UR10 ;  /* 0x000000020b297899 */ /* 0x000fe2000801020a */
[----:B---3--:R-:W-:-:S02]  /*7bb0*/  ISETP.NE.U32.AND P6, PT, R225, RZ, PT ;  /* 0x000000ffe100720c */ /* 0x008fc40003fc5070 */
[----:B------:R-:W1:Y:S01]  /*7bc0*/  LDC R225, c[0x0][0x3a0] ;  /* 0x0000e800ffe17b82 */ /* 0x000e620000000800 */
[----:B--2---:R-:W-:Y:S02]  /*7bd0*/  ISETP.NE.U32.AND P5, PT, R2, RZ, PT ;  /* 0x000000ff0200720c */ /* 0x004fe40003fa5070 */
[----:B------:R-:W2:Y:S01]  /*7be0*/  S2R R2, SR_TID.X ;  /* 0x0000000000027919 */ /* 0x000ea20000002100 */
[----:B-1----:R-:W-:-:S10]  /*7bf0*/  VIADD R225, R225, 0xffffffc0 ;  /* 0xffffffc0e1e17836 */ /* 0x002fd40000000000 */
[----:B------:R1:W-:Y:S01]  /*7c00*/  LDGSTS.E [R22+0x1c008], desc[UR42][R136.64], P5 ;  /* 0x1c00800088167fae */ /* 0x0003e2000a9a102a */
[----:B------:R-:W-:-:S03]  /*7c10*/  ISETP.GE.AND P3, PT, R252, R225, PT ;  /* 0x000000e1fc00720c */ /* 0x000fc60003f66270 */
[----:B------:R1:W-:Y:S01]  /*7c20*/  LDGSTS.E [R22+0x1e000], desc[UR42][R104.64], P6 ;  /* 0x1e00000068167fae */ /* 0x0003e2000b1a102a */
[----:B------:R-:W-:Y:S02]  /*7c30*/  SEL R252, RZ, 0x4, P3 ;  /* 0x00000004fffc7807 */ /* 0x000fe40001800000 */
[----:B------:R-:W-:Y:S02]  /*7c40*/  ISETP.NE.U32.AND P6, PT, R124, RZ, PT ;  /* 0x000000ff7c00720c */ /* 0x000fe40003fc5070 */
[----:B------:R-:W-:Y:S01]  /*7c50*/  SEL R252, R252, RZ, P1 ;  /* 0x000000fffcfc7207 */ /* 0x000fe20000800000 */
[----:B------:R-:W3:Y:S01]  /*7c60*/  LDC R124, c[0x0][0x3a0] ;  /* 0x0000e800ff7c7b82 */ /* 0x000ee20000000800 */
[----:B--2---:R-:W-:-:S09]  /*7c70*/  SHF.R.U32.HI R2, RZ, 0x6, R2 ;  /* 0x00000006ff027819 */ /* 0x004fd20000011602 */
[----:B------:R1:W-:Y:S01]  /*7c80*/  LDGSTS.E [R22+0x1e008], desc[UR42][R102.64], P6 ;  /* 0x1e00800066167fae */ /* 0x0003e2000b1a102a */
[----:B------:R-:W-:Y:S02]  /*7c90*/  SGXT.U32 R2, R2, 0x1 ;  /* 0x000000010202781a */ /* 0x000fe40000000000 */
[----:B------:R-:W-:Y:S02]  /*7ca0*/  ISETP.NE.U32.AND P3, PT, R252, RZ, PT ;  /* 0x000000fffc00720c */ /* 0x000fe40003f65070 */
[----:B------:R-:W-:-:S04]  /*7cb0*/  LOP3.LUT R252, R2, 0x3c, RZ, 0xfc, !PT ;  /* 0x0000003c02fc7812 */ /* 0x000fc800078efcff */
[----:B------:R-:W-:Y:S02]  /*7cc0*/  ISETP.GE.AND P5, PT, R252, R225, PT ;  /* 0x000000e1fc00720c */ /* 0x000fe40003fa6270 */
[C---:B------:R-:W-:Y:S02]  /*7cd0*/  LOP3.LUT P6, RZ, R224.reuse, 0x10000, RZ, 0xc0, !PT ;  /* 0x00010000e0ff7812 */ /* 0x040fe400078cc0ff */
[----:B------:R-:W-:Y:S02]  /*7ce0*/  SEL R252, RZ, 0x4, P5 ;  /* 0x00000004fffc7807 */ /* 0x000fe40002800000 */
[----:B------:R-:W-:Y:S02]  /*7cf0*/  LOP3.LUT P5, RZ, R224, 0x20000, RZ, 0xc0, !PT ;  /* 0x00020000e0ff7812 */ /* 0x000fe400078ac0ff */
[----:B------:R-:W-:-:S07]  /*7d00*/  SEL R252, R252, RZ, P1 ;  /* 0x000000fffcfc7207 */ /* 0x000fce0000800000 */
[----:B------:R1:W-:Y:S04]  /*7d10*/  LDGSTS.E [R23+0x1c000], desc[UR42][R134.64], P6 ;  /* 0x1c00000086177fae */ /* 0x0003e8000b1a102a */
[----:B------:R1:W-:Y:S01]  /*7d20*/  LDGSTS.E [R23+0x1c008], desc[UR42][R132.64], P5 ;  /* 0x1c00800084177fae */ /* 0x0003e2000a9a102a */
[----:B------:R-:W-:Y:S02]  /*7d30*/  ISETP.NE.U32.AND P5, PT, R252, RZ, PT ;  /* 0x000000fffc00720c */ /* 0x000fe40003fa5070 */
[----:B------:R-:W2:Y:S01]  /*7d40*/  S2R R252, SR_TID.X ;  /* 0x0000000000fc7919 */ /* 0x000ea20000002100 */
[----:B------:R-:W-:Y:S01]  /*7d50*/  LOP3.LUT R224, R2, 0x3e, RZ, 0xfc, !PT ;  /* 0x0000003e02e07812 */ /* 0x000fe200078efcff */
[----:B------:R1:W-:Y:S03]  /*7d60*/  LDGSTS.E [R23+0x1e000], desc[UR42][R100.64], P2 ;  /* 0x1e00000064177fae */ /* 0x0003e600091a102a */
[----:B------:R-:W-:Y:S01]  /*7d70*/  ISETP.GE.AND P2, PT, R224, R225, PT ;  /* 0x000000e1e000720c */ /* 0x000fe20003f46270 */
[----:B------:R1:W-:Y:S03]  /*7d80*/  LDGSTS.E [R23+0x1e008], desc[UR42][R98.64], P0 ;  /* 0x1e00800062177fae */ /* 0x0003e600081a102a */
[----:B------:R-:W-:Y:S01]  /*7d90*/  SEL R224, RZ, 0x4, P2 ;  /* 0x00000004ffe07807 */ /* 0x000fe20001000000 */
[----:B------:R1:W-:Y:S03]  /*7da0*/  LDGSTS.E [R24+0x1c000], desc[UR42][R130.64], P4 ;  /* 0x1c00000082187fae */ /* 0x0003e6000a1a102a */
[----:B------:R-:W-:Y:S01]  /*7db0*/  SEL R224, R224, RZ, P1 ;  /* 0x000000ffe0e07207 */ /* 0x000fe20000800000 */
[----:B------:R1:W-:Y:S04]  /*7dc0*/  LDGSTS.E [R24+0x1c008], desc[UR42][R128.64], P3 ;  /* 0x1c00800080187fae */ /* 0x0003e800099a102a */
[----:B------:R1:W-:Y:S01]  /*7dd0*/  LDGSTS.E [R24+0x1e000], desc[UR42][R96.64], P5 ;  /* 0x1e00000060187fae */ /* 0x0003e2000a9a102a */
[----:B--2---:R-:W-:-:S04]  /*7de0*/  LOP3.LUT R252, R252, 0x3f, RZ, 0xc0, !PT ;  /* 0x0000003ffcfc7812 */ /* 0x004fc800078ec0ff */
[----:B------:R-:W-:-:S04]  /*7df0*/  ISETP.GE.AND P2, PT, R252, R225, PT ;  /* 0x000000e1fc00720c */ /* 0x000fc80003f46270 */
[----:B------:R-:W-:Y:S02]  /*7e00*/  SEL R225, RZ, 0x4, P2 ;  /* 0x00000004ffe17807 */ /* 0x000fe40001000000 */
[----:B------:R-:W-:Y:S02]  /*7e10*/  ISETP.NE.U32.AND P2, PT, R224, RZ, PT ;  /* 0x000000ffe000720c */ /* 0x000fe40003f45070 */
[----:B------:R-:W-:-:S04]  /*7e20*/  SEL R225, R225, RZ, P1 ;  /* 0x000000ffe1e17207 */ /* 0x000fc80000800000 */
[----:B------:R-:W-:Y:S01]  /*7e30*/  ISETP.NE.U32.AND P1, PT, R225, RZ, PT ;  /* 0x000000ffe100720c */ /* 0x000fe20003f25070 */
[----:B------:R-:W-:-:S04]  /*7e40*/  IMAD.U32 R224, RZ, RZ, UR14 ;  /* 0x0000000effe07e24 */ /* 0x000fc8000f8e00ff */
[C---:B------:R-:W-:Y:S02]  /*7e50*/  IMAD.WIDE R92, R224.reuse, 0x4, R92 ;  /* 0x00000004e05c7825 */ /* 0x040fe400078e025c */
[----:B------:R1:W-:Y:S02]  /*7e60*/  LDGSTS.E [R24+0x1e008], desc[UR42][R94.64], P2 ;  /* 0x1e0080005e187fae */ /* 0x0003e400091a102a */
[C---:B------:R-:W-:Y:S02]  /*7e70*/  IMAD.WIDE R84, R224.reuse, 0x4, R84 ;  /* 0x00000004e0547825 */ /* 0x040fe400078e0254 */
[----:B------:R-:W0:Y:S02]  /*7e80*/  LDGDEPBAR ;  /* 0x00000000000079af */ /* 0x000e240000000000 */
[C---:B----4-:R-:W-:Y:S02]  /*7e90*/  IMAD.WIDE R76, R224.reuse, 0x4, R76 ;  /* 0x00000004e04c7825 */ /* 0x050fe400078e024c */
[----:B------:R1:W-:Y:S02]  /*7ea0*/  LDGSTS.E [R25+0x8000], desc[UR42][R92.64], P1 ;  /* 0x080000005c197fae */ /* 0x0003e400089a102a */
[----:B------:R-:W-:-:S02]  /*7eb0*/  IMAD.WIDE R68, R224, 0x4, R68 ;  /* 0x00000004e0447825 */ /* 0x000fc400078e0244 */
[----:B------:R1:W-:Y:S02]  /*7ec0*/  LDGSTS.E [R25+0x8400], desc[UR42][R84.64], P1 ;  /* 0x0840000054197fae */ /* 0x0003e400089a102a */
[C---:B------:R-:W-:Y:S02]  /*7ed0*/  IMAD.WIDE R60, R224.reuse, 0x4, R60 ;  /* 0x00000004e03c7825 */ /* 0x040fe400078e023c */
[----:B------:R1:W-:Y:S02]  /*7ee0*/  LDGSTS.E [R25+0x8800], desc[UR42][R76.64], P1 ;  /* 0x088000004c197fae */ /* 0x0003e400089a102a */
[C---:B------:R-:W-:Y:S02]  /*7ef0*/  IMAD.WIDE R52, R224.reuse, 0x4, R52 ;  /* 0x00000004e0347825 */ /* 0x040fe400078e0234 */
        /* <DEDUP_REMOVED lines=116> */
[----:B------:R1:W-:Y:S01]  /*8640*/  LDGSTS.E [R28+0xb700], desc[UR42][R174.64], P1 ;  /* 0x0b700000ae1c7fae */ /* 0x0003e200089a102a */
[----:B------:R-:W-:Y:S01]  /*8650*/  IADD3 R220, P0, PT, R220, UR69, RZ ;  /* 0x00000045dcdc7c10 */ /* 0x000fe2000ff1e0ff */
[----:B---3--:R-:W-:Y:S02]  /*8660*/  VIADD R224, R124, 0xffffff80 ;  /* 0xffffff807ce07836 */ /* 0x008fe40000000000 */
[----:B------:R1:W-:Y:S04]  /*8670*/  LDGSTS.E [R28+0xbb00], desc[UR42][R166.64], P1 ;  /* 0x0bb00000a61c7fae */ /* 0x0003e800089a102a */
[----:B------:R1:W-:Y:S01]  /*8680*/  LDGSTS.E [R28+0xbf00], desc[UR42][R158.64], P1 ;  /* 0x0bf000009e1c7fae */ /* 0x0003e200089a102a */
[----:B------:R-:W-:-:S03]  /*8690*/  IADD3.X R221, PT, PT, R221, UR41, RZ, P0, !PT ;  /* 0x00000029dddd7c10 */ /* 0x000fc600087fe4ff */
[----:B------:R-:W0:Y:S01]  /*86a0*/  LDGDEPBAR ;  /* 0x00000000000079af */ /* 0x000e220000000000 */
[----:B------:R-:W-:Y:S01]  /*86b0*/  ISETP.GE.AND P0, PT, R2, R224, PT ;  /* 0x000000e00200720c */ /* 0x000fe20003f06270 */
[----:B------:R-:W-:-:S03]  /*86c0*/  VIADD R252, R124, 0x3f ;  /* 0x0000003f7cfc7836 */ /* 0x000fc60000000000 */
[----:B------:R-:W-:Y:S02]  /*86d0*/  SEL R225, RZ, 0x4, P0 ;  /* 0x00000004ffe17807 */ /* 0x000fe40000000000 */
[----:B------:R-:W-:-:S04]  /*86e0*/  ISETP.NE.U32.AND P0, PT, RZ, UR8, PT ;  /* 0x00000008ff007c0c */ /* 0x000fc8000bf05070 */
[C---:B------:R-:W-:Y:S02]  /*86f0*/  ISETP.LT.OR P2, PT, R252.reuse, 0x40, P0 ;  /* 0x00000040fc00780c */ /* 0x040fe40000741670 */
[----:B------:R-:W-:-:S04]  /*8700*/  ISETP.GT.AND P1, PT, R252, 0xbf, PT ;  /* 0x000000bffc00780c */ /* 0x000fc80003f24270 */
[----:B------:R-:W-:Y:S01]  /*8710*/  SEL R225, R225, RZ, P1 ;  /* 0x000000ffe1e17207 */ /* 0x000fe20000800000 */
[----:B------:R-:W-:-:S04]  /*8720*/  DEPBAR.LE SB0, 0x2 ;  /* 0x000080800000791a */ /* 0x000fc80000000000 */
[----:B------:R-:W-:Y:S01]  /*8730*/  BAR.SYNC.DEFER_BLOCKING 0x0 ;  /* 0x0000000000007b1d */ /* 0x000fe20000010000 */
[----:B------:R-:W-:-:S05]  /*8740*/  ISETP.NE.U32.AND P3, PT, R225, RZ, PT ;  /* 0x000000ffe100720c */ /* 0x000fca0003f65070 */
[----:B-1----:R-:W-:Y:S08]  /*8750*/  @P2 BRA `(.L_x_6) ;  /* 0x0000000000d82947 */ /* 0x002ff00003800000 */
[----:B------:R-:W-:Y:S02]  /*8760*/  USHF.R.U32.HI UR8, URZ, 0x4, UR33 ;  /* 0x00000004ff087899 */ /* 0x000fe40008011621 */
[----:B------:R-:W-:Y:S02]  /*8770*/  UIADD3 UR5, UPT, UPT, UR33, 0x18000, URZ ;  /* 0x0001800021057890 */ /* 0x000fe4000fffe0ff */
[----:B------:R-:W-:Y:S02]  /*8780*/  USGXT.U32 UR8, UR8, 0xe ;  /* 0x0000000e0808789a */ /* 0x000fe40008000000 */
[----:B------:R-:W-:Y:S02]  /*8790*/  USHF.R.U32.HI UR5, URZ, 0x4, UR5 ;  /* 0x00000004ff057899 */ /* 0x000fe40008011605 */
[----:B------:R-:W-:Y:S02]  /*87a0*/  UIADD3 UR26, UP1, UPT, UR8, 0x2, URZ ;  /* 0x00000002081a7890 */ /* 0x000fe4000ff3e0ff */
[----:B------:R-:W-:Y:S01]  /*87b0*/  USGXT.U32 UR12, UR5, 0xe ;  /* 0x0000000e050c789a */ /* 0x000fe20008000000 */
[----:B------:R-:W-:Y:S01]  /*87c0*/  UMOV UR4, URZ ;  /* 0x000000ff00047c82 */ /* 0x000fe20008000000 */
[----:B------:R-:W-:Y:S01]  /*87d0*/  UMOV UR6, URZ ;  /* 0x000000ff00067c82 */ /* 0x000fe20008000000 */
[----:B------:R-:W-:-:S02]  /*87e0*/  UIADD3.X UR27, UPT, UPT, UR4, 0x40004040, URZ, UP1, !UPT ;  /* 0x40004040041b7890 */ /* 0x000fc40008ffe4ff */
[----:B------:R-:W-:Y:S01]  /*87f0*/  UIADD3 UR44, UP1, UPT, UR12, 0x2, URZ ;  /* 0x000000020c2c7890 */ /* 0x000fe2000ff3e0ff */
[----:B------:R-:W-:Y:S01]  /*8800*/  UMOV UR4, UR40 ;  /* 0x0000002800047c82 */ /* 0x000fe20008000000 */
[----:B------:R-:W-:Y:S02]  /*8810*/  UMOV UR5, URZ ;  /* 0x000000ff00057c82 */ /* 0x000fe40008000000 */
[----:B------:R-:W-:Y:S01]  /*8820*/  UIADD3.X UR45, UPT, UPT, UR6, 0x40004040, URZ, UP1, !UPT ;  /* 0x40004040062d7890 */ /* 0x000fe20008ffe4ff */
[----:B------:R-:W-:Y:S01]  /*8830*/  UMOV UR15, UR4 ;  /* 0x00000004000f7c82 */ /* 0x000fe20008000000 */
[----:B------:R-:W-:Y:S02]  /*8840*/  UIADD3.64 UR6, UPT, UPT, UR26, 0x2, URZ ;  /* 0x000000021a067897 */ /* 0x000fe4000fffe0ff */
[----:B------:R-:W-:Y:S02]  /*8850*/  UIADD3.64 UR4, UPT, UPT, UR44, 0x2, URZ ;  /* 0x000000022c047897 */ /* 0x000fe4000fffe0ff */
[----:B------:R-:W-:-:S02]  /*8860*/  UIADD3.64 UR48, UPT, UPT, UR26, 0x4, URZ ;  /* 0x000000041a307897 */ /* 0x000fc4000fffe0ff */
[----:B------:R-:W-:Y:S02]  /*8870*/  UIADD3.64 UR46, UPT, UPT, UR44, 0x4, URZ ;  /* 0x000000042c2e7897 */ /* 0x000fe4000fffe0ff */
[----:B------:R-:W-:Y:S02]  /*8880*/  UIADD3.64 UR52, UPT, UPT, UR26, 0x3fe, URZ ;  /* 0x000003fe1a347897 */ /* 0x000fe4000fffe0ff */
[----:B------:R-:W-:Y:S02]  /*8890*/  UIADD3.64 UR50, UPT, UPT, UR44, 0x1fe, URZ ;  /* 0x000001fe2c327897 */ /* 0x000fe4000fffe0ff */
[----:B------:R-:W-:Y:S02]  /*88a0*/  UIADD3.64 UR56, UPT, UPT, UR26, 0x400, URZ ;  /* 0x000004001a387897 */ /* 0x000fe4000fffe0ff */
[----:B------:R-:W-:Y:S02]  /*88b0*/  UIADD3.64 UR54, UPT, UPT, UR44, 0x200, URZ ;  /* 0x000002002c367897 */ /* 0x000fe4000fffe0ff */
[----:B------:R-:W-:-:S02]  /*88c0*/  UIADD3.64 UR60, UPT, UPT, UR26, 0x402, URZ ;  /* 0x000004021a3c7897 */ /* 0x000fc4000fffe0ff */
[----:B------:R-:W-:Y:S01]  /*88d0*/  UIADD3.64 UR58, UPT, UPT, UR44, 0x202, URZ ;  /* 0x000002022c3a7897 */ /* 0x000fe2000fffe0ff */
[----:B------:R-:W-:Y:S01]  /*88e0*/  UMOV UR20, 0x0 ;  /* 0x0000000000147882 */ /* 0x000fe20000000000 */
[----:B------:R-:W-:Y:S01]  /*88f0*/  UMOV UR21, 0x4200910 ;  /* 0x0420091000157882 */ /* 0x000fe20000000000 */
[----:B------:R-:W-:Y:S01]  /*8900*/  UIADD3.64 UR64, UPT, UPT, UR26, 0x404, URZ ;  /* 0x000004041a407897 */ /* 0x000fe2000fffe0ff */
[----:B------:R-:W-:Y:S01]  /*8910*/  UMOV UR9, 0x40004040 ;  /* 0x4000404000097882 */ /* 0x000fe20000000000 */
[----:B------:R-:W-:Y:S01]  /*8920*/  UIADD3.64 UR62, UPT, UPT, UR44, 0x204, URZ ;  /* 0x000002042c3e7897 */ /* 0x000fe2000fffe0ff */
[----:B------:R-:W-:Y:S01]  /*8930*/  UMOV UR13, 0x40004040 ;  /* 0x40004040000d7882 */ /* 0x000fe20000000000 */
[----:B------:R-:W-:Y:S01]  /*8940*/  UMOV UR22, 0x0 ;  /* 0x0000000000167882 */ /* 0x000fe20000000000 */
[----:B------:R-:W-:Y:S01]  /*8950*/  UMOV UR23, 0x4200910 ;  /* 0x0420091000177882 */ /* 0x000fe20000000000 */
[----:B------:R-:W-:Y:S01]  /*8960*/  UMOV UR18, 0x0 ;  /* 0x0000000000127882 */ /* 0x000fe20000000000 */
[----:B------:R-:W-:Y:S01]  /*8970*/  UMOV UR19, 0x4200910 ;  /* 0x0420091000137882 */ /* 0x000fe20000000000 */
[----:B------:R1:W-:Y:S01]  /*8980*/  UTCHMMA gdesc[UR12], gdesc[UR8], tmem[UR32], tmem[UR20], idesc[UR21], !UPT ;  /* 0x00ff14080c0075ea */ /* 0x0003e2000f800020 */
[----:B------:R-:W-:Y:S01]  /*8990*/  UMOV UR28, 0x0 ;  /* 0x00000000001c7882 */ /* 0x000fe20000000000 */
[----:B------:R-:W-:Y:S01]  /*89a0*/  UMOV UR29, 0x4200910 ;  /* 0x04200910001d7882 */ /* 0x000fe20000000000 */
[----:B------:R1:W-:Y:S01]  /*89b0*/  UTCHMMA gdesc[UR44], gdesc[UR26], tmem[UR32], tmem[UR22], idesc[UR23], UPT ;  /* 0x00ff161a2c0075ea */ /* 0x0003e2000b800020 */
        /* <DEDUP_REMOVED lines=12> */
[----:B------:R1:W-:Y:S01]  /*8a80*/  UTCHMMA gdesc[UR58], gdesc[UR60], tmem[UR32], tmem[UR34], idesc[UR35], UPT ;  /* 0x00ff223c3a0075ea */ /* 0x0003e2000b800020 */
[----:B------:R1:W-:Y:S01]  /*8a90*/  UTCHMMA gdesc[UR62], gdesc[UR64], tmem[UR32], tmem[UR38], idesc[UR39], UPT ;  /* 0x00ff26403e0075ea */ /* 0x0003e2000b800020 */
[----:B------:R1:W-:Y:S01]  /*8aa0*/  UTCBAR [UR15], URZ ;  /* 0x000000ff0f0073e9 */ /* 0x0003e200080000ff */
[----:B------:R-:W-:Y:S01]  /*8ab0*/  NOP ;  /* 0x0000000000007918 */ /* 0x000fe20000000000 */
.L_x_6:
[----:B------:R-:W-:Y:S01]  /*8ac0*/  BAR.SYNC.DEFER_BLOCKING 0x0 ;  /* 0x0000000000007b1d */ /* 0x000fe20000010000 */
[----:B------:R-:W-:Y:S01]  /*8ad0*/  LOP3.LUT R225, R2, 0x2, RZ, 0xfc, !PT ;  /* 0x0000000202e17812 */ /* 0x000fe200078efcff */
[----:B-1----:R-:W-:Y:S01]  /*8ae0*/  USHF.R.S32.HI UR12, URZ, 0x1f, UR14 ;  /* 0x0000001fff0c7899 */ /* 0x002fe2000801140e */
[----:B------:R-:W-:Y:S01]  /*8af0*/  IADD3 R126, P4, PT, R126, UR69, RZ ;  /* 0x000000457e7e7c10 */ /* 0x000fe2000ff9e0ff */
[----:B------:R-:W-:Y:S01]  /*8b00*/  USHF.L.U32 UR71, UR14, 0x2, URZ ;  /* 0x000000020e477899 */ /* 0x000fe200080006ff */
[----:B------:R-:W-:Y:S01]  /*8b10*/  ISETP.GE.AND P2, PT, R225, R224, PT ;  /* 0x000000e0e100720c */ /* 0x000fe20003f46270 */
[----:B------:R-:W-:Y:S01]  /*8b20*/  USHF.L.U64.HI UR72, UR14, 0x2, UR12 ;  /* 0x000000020e487899 */ /* 0x000fe2000801020c */
[----:B------:R-:W-:Y:S01]  /*8b30*/  LOP3.LUT R225, R2, 0x22, RZ, 0xfc, !PT ;  /* 0x0000002202e17812 */ /* 0x000fe200078efcff */
[----:B------:R-:W-:Y:S01]  /*8b40*/  UMOV UR7, URZ ;  /* 0x000000ff00077c82 */ /* 0x000fe20008000000 */
[----:B------:R-:W-:Y:S02]  /*8b50*/  IADD3.X R127, PT, PT, R127, UR41, RZ, P4, !PT ;  /* 0x000000297f7f7c10 */ /* 0x000fe4000a7fe4ff */
[----:B------:R-:W-:-:S02]  /*8b60*/  IADD3 R122, P4, PT, R122, UR69, RZ ;  /* 0x000000457a7a7c10 */ /* 0x000fc4000ff9e0ff */
[----:B------:R-:W-:Y:S02]  /*8b70*/  IADD3 R110, P5, PT, R110, UR69, RZ ;  /* 0x000000456e6e7c10 */ /* 0x000fe4000ffbe0ff */
[----:B------:R-:W-:Y:S02]  /*8b80*/  IADD3.X R123, PT, PT, R123, UR41, RZ, P4, !PT ;  /* 0x000000297b7b7c10 */ /* 0x000fe4000a7fe4ff */
[----:B------:R-:W-:Y:S02]  /*8b90*/  IADD3.X R111, PT, PT, R111, UR41, RZ, P5, !PT ;  /* 0x000000296f6f7c10 */ /* 0x000fe4000affe4ff */
[----:B------:R-:W-:-:S04]  /*8ba0*/  IADD3 R106, P5, PT, R106, UR69, RZ ;  /* 0x000000456a6a7c10 */ /* 0x000fc8000ffbe0ff */
[----:B------:R-:W-:Y:S01]  /*8bb0*/  IADD3.X R107, PT, PT, R107, UR41, RZ, P5, !PT ;  /* 0x000000296b6b7c10 */ /* 0x000fe2000affe4ff */
[----:B------:R-:W-:Y:S01]  /*8bc0*/  @!PT LDS RZ, [RZ] ;  /* 0x00000000fffff984 */ /* 0x000fe20000000800 */
[----:B------:R-:W-:Y:S01]  /*8bd0*/  @!PT LDS RZ, [RZ] ;  /* 0x00000000fffff984 */ /* 0x000fe20000000800 */
[----:B------:R-:W-:Y:S01]  /*8be0*/  @!PT LDS RZ, [RZ] ;  /* 0x00000000fffff984 */ /* 0x000fe20000000800 */
[----:B------:R1:W-:Y:S01]  /*8bf0*/  LDGSTS.E [R29+0x20000], desc[UR42][R220.64], P3 ;  /* 0x20000000dc1d7fae */ /* 0x0003e200099a102a */
[----:B------:R-:W-:Y:S02]  /*8c00*/  IADD3 R156, P3, PT, R156, UR69, RZ ;  /* 0x000000459c9c7c10 */ /* 0x000fe4000ff7e0ff */
[----:B------:R-:W-:Y:S02]  /*8c10*/  IADD3 R102, P5, PT, R102, UR69, RZ ;  /* 0x0000004566667c10 */ /* 0x000fe4000ffbe0ff */
[----:B------:R-:W-:Y:S02]  /*8c20*/  IADD3.X R157, PT, PT, R157, UR41, RZ, P3, !PT ;  /* 0x000000299d9d7c10 */ /* 0x000fe40009ffe4ff */
[----:B------:R-:W-:Y:S02]  /*8c30*/  ISETP.GE.AND P3, PT, R225, R224, PT ;  /* 0x000000e0e100720c */ /* 0x000fe40003f66270 */
[----:B------:R-:W-:-:S02]  /*8c40*/  LOP3.LUT R225, R2, 0x6, RZ, 0xfc, !PT ;  /* 0x0000000602e17812 */ /* 0x000fc400078efcff */
[----:B------:R-:W-:Y:S02]  /*8c50*/  IADD3.X R103, PT, PT, R103, UR41, RZ, P5, !PT ;  /* 0x0000002967677c10 */ /* 0x000fe4000affe4ff */
[----:B-1----:R-:W-:Y:S02]  /*8c60*/  SEL R220, RZ, 0x4, P2 ;  /* 0x00000004ffdc7807 */ /* 0x002fe40001000000 */
[----:B------:R-:W-:Y:S02]  /*8c70*/  LOP3.LUT R221, R2, 0x20, RZ, 0xfc, !PT ;  /* 0x0000002002dd7812 */ /* 0x000fe400078efcff */
[----:B------:R-:W-:Y:S02]  /*8c80*/  SEL R220, R220, RZ, P1 ;  /* 0x000000ffdcdc7207 */ /* 0x000fe40000800000 */
[----:B------:R-:W-:Y:S02]  /*8c90*/  IADD3 R62, P5, PT, R62, UR71, RZ ;  /* 0x000000473e3e7c10 */ /* 0x000fe4000ffbe0ff */
[----:B------:R-:W-:-:S02]  /*8ca0*/  ISETP.NE.U32.AND P2, PT, R220, RZ, PT ;  /* 0x000000ffdc00720c */ /* 0x000fc40003f45070 */
[----:B------:R-:W-:Y:S02]  /*8cb0*/  IADD3.X R63, PT, PT, R63, UR72, RZ, P5, !PT ;  /* 0x000000483f3f7c10 */ /* 0x000fe4000affe4ff */
[----:B------:R-:W-:-:S09]  /*8cc0*/  LOP3.LUT R220, R2, 0x1a, RZ, 0xfc, !PT ;  /* 0x0000001a02dc7812 */ /* 0x000fd200078efcff */
[----:B------:R1:W-:Y:S01]  /*8cd0*/  LDGSTS.E [R29+0x20008], desc[UR42][R156.64], P2 ;  /* 0x200080009c1d7fae */ /* 0x0003e200091a102a */
[----:B------:R-:W-:Y:S02]  /*8ce0*/  ISETP.GE.AND P2, PT, R221, R224, PT ;  /* 0x000000e0dd00720c */ /* 0x000fe40003f46270 */
[----:B------:R-:W-:Y:S02]  /*8cf0*/  LOP3.LUT R221, R2, 0x4, RZ, 0xfc, !PT ;  /* 0x0000000402dd7812 */ /* 0x000fe400078efcff */
[----:B-1----:R-:W-:Y:S02]  /*8d00*/  SEL R157, RZ, 0x4, P2 ;  /* 0x00000004ff9d7807 */ /* 0x002fe40001000000 */
[----:B------:R-:W-:Y:S02]  /*8d10*/  SEL R156, RZ, 0x4, P3 ;  /* 0x00000004ff9c7807 */ /* 0x000fe40001800000 */
[----:B------:R-:W-:Y:S02]  /*8d20*/  SEL R157, R157, RZ, P1 ;  /* 0x000000ff9d9d7207 */ /* 0x000fe40000800000 */
[----:B------:R-:W-:-:S02]  /*8d30*/  SEL R156, R156, RZ, P1 ;  /* 0x000000ff9c9c7207 */ /* 0x000fc40000800000 */
[----:B------:R-:W-:Y:S02]  /*8d40*/  ISETP.NE.U32.AND P2, PT, R157, RZ, PT ;  /* 0x000000ff9d00720c */ /* 0x000fe40003f45070 */
[----:B------:R-:W-:-:S11]  /*8d50*/  ISETP.NE.U32.AND P3, PT, R156, RZ, PT ;  /* 0x000000ff9c00720c */ /* 0x000fd60003f65070 */
[----:B------:R-:W-:Y:S01]  /*8d60*/  LDGSTS.E [R29+0x22000], desc[UR42][R126.64], P2 ;  /* 0x220000007e1d7fae */ /* 0x000fe200091a102a */
[-C--:B------:R-:W-:Y:S02]  /*8d70*/  ISETP.GE.AND P2, PT, R221, R224.reuse, PT ;  /* 0x000000e0dd00720c */ /* 0x080fe40003f46270 */
[C---:B------:R-:W-:Y:S01]  /*8d80*/  LOP3.LUT R221, R2.reuse, 0x24, RZ, 0xfc, !PT ;  /* 0x0000002402dd7812 */ /* 0x040fe200078efcff */
[----:B------:R1:W-:Y:S01]  /*8d90*/  LDGSTS.E [R29+0x22008], desc[UR42][R122.64], P3 ;  /* 0x220080007a1d7fae */ /* 0x0003e200099a102a */
[----:B------:R-:W-:Y:S02]  /*8da0*/  ISETP.GE.AND P3, PT, R225, R224, PT ;  /* 0x000000e0e100720c */ /* 0x000fe40003f66270 */
[----:B------:R-:W-:Y:S02]  /*8db0*/  LOP3.LUT R225, R2, 0x26, RZ, 0xfc, !PT ;  /* 0x0000002602e17812 */ /* 0x000fe400078efcff */
[----:B-1----:R-:W-:Y:S02]  /*8dc0*/  SEL R122, RZ, 0x4, P2 ;  /* 0x00000004ff7a7807 */ /* 0x002fe40001000000 */
[----:B------:R-:W-:-:S02]  /*8dd0*/  SEL R29, RZ, 0x4, P3 ;  /* 0x00000004ff1d7807 */ /* 0x000fc40001800000 */
[----:B------:R-:W-:Y:S02]  /*8de0*/  SEL R122, R122, RZ, P1 ;  /* 0x000000ff7a7a7207 */ /* 0x000fe40000800000 */
[----:B------:R-:W-:Y:S02]  /*8df0*/  SEL R29, R29, RZ, P1 ;  /* 0x000000ff1d1d7207 */ /* 0x000fe40000800000 */
[----:B------:R-:W-:Y:S02]  /*8e00*/  ISETP.NE.U32.AND P2, PT, R122, RZ, PT ;  /* 0x000000ff7a00720c */ /* 0x000fe40003f45070 */
[----:B------:R-:W-:Y:S02]  /*8e10*/  IADD3 R122, P4, PT, R154, UR69, RZ ;  /* 0x000000459a7a7c10 */ /* 0x000fe4000ff9e0ff */
[----:B------:R-:W-:Y:S02]  /*8e20*/  ISETP.NE.U32.AND P3, PT, R29, RZ, PT ;  /* 0x000000ff1d00720c */ /* 0x000fe40003f65070 */
[----:B------:R-:W-:-:S02]  /*8e30*/  IADD3.X R123, PT, PT, R155, UR41, RZ, P4, !PT ;  /* 0x000000299b7b7c10 */ /* 0x000fc4000a7fe4ff */
[----:B------:R-:W-:-:S04]  /*8e40*/  IADD3 R126, P4, PT, R152, UR69, RZ ;  /* 0x00000045987e7c10 */ /* 0x000fc8000ff9e0ff */
[----:B------:R-:W-:Y:S01]  /*8e50*/  IADD3.X R127, PT, PT, R153, UR41, RZ, P4, !PT ;  /* 0x00000029997f7c10 */ /* 0x000fe2000a7fe4ff */
[----:B------:R1:W-:Y:S01]  /*8e60*/  LDGSTS.E [R18+0x20000], desc[UR42][R122.64], P2 ;  /* 0x200000007a127fae */ /* 0x0003e200091a102a */
[-C--:B------:R-:W-:Y:S02]  /*8e70*/  ISETP.GE.AND P2, PT, R221, R224.reuse, PT ;  /* 0x000000e0dd00720c */ /* 0x080fe40003f46270 */
[----:B------:R-:W-:Y:S01]  /*8e80*/  IADD3 R120, P4, PT, R120, UR69, RZ ;  /* 0x0000004578787c10 */ /* 0x000fe2000ff9e0ff */
[----:B------:R-:W-:Y:S01]  /*8e90*/  LDGSTS.E [R18+0x20008], desc[UR42][R126.64], P3 ;  /* 0x200080007e127fae */ /* 0x000fe200099a102a */
[----:B------:R-:W-:Y:S02]  /*8ea0*/  ISETP.GE.AND P3, PT, R225, R224, PT ;  /* 0x000000e0e100720c */ /* 0x000fe40003f66270 */
[----:B------:R-:W-:Y:S02]  /*8eb0*/  IADD3.X R121, PT, PT, R121, UR41, RZ, P4, !PT ;  /* 0x0000002979797c10 */ /* 0x000fe4000a7fe4ff */
[----:B------:R-:W-:-:S02]  /*8ec0*/  SEL R29, RZ, 0x4, P3 ;  /* 0x00000004ff1d7807 */ /* 0x000fc40001800000 */
[----:B------:R-:W-:Y:S02]  /*8ed0*/  LOP3.LUT R221, R2, 0x8, RZ, 0xfc, !PT ;  /* 0x0000000802dd7812 */ /* 0x000fe400078efcff */
[----:B-1----:R-:W-:Y:S02]  /*8ee0*/  SEL R122, RZ, 0x4, P2 ;  /* 0x00000004ff7a7807 */ /* 0x002fe40001000000 */
[----:B------:R-:W-:Y:S02]  /*8ef0*/  SEL R29, R29, RZ, P1 ;  /* 0x000000ff1d1d7207 */ /* 0x000fe40000800000 */
[----:B------:R-:W-:Y:S02]  /*8f00*/  SEL R122, R122, RZ, P1 ;  /* 0x000000ff7a7a7207 */ /* 0x000fe40000800000 */
[----:B------:R-:W-:Y:S02]  /*8f10*/  ISETP.NE.U32.AND P3, PT, R29, RZ, PT ;  /* 0x000000ff1d00720c */ /* 0x000fe40003f65070 */
[----:B------:R-:W-:-:S02]  /*8f20*/  ISETP.NE.U32.AND P2, PT, R122, RZ, PT ;  /* 0x000000ff7a00720c */ /* 0x000fc40003f45070 */
[----:B------:R-:W-:Y:S02]  /*8f30*/  IADD3 R118, P4, PT, R118, UR69, RZ ;  /* 0x0000004576767c10 */ /* 0x000fe4000ff9e0ff */
[----:B------:R-:W-:Y:S02]  /*8f40*/  LOP3.LUT R225, R2, 0xa, RZ, 0xfc, !PT ;  /* 0x0000000a02e17812 */ /* 0x000fe400078efcff */
[----:B------:R-:W-:-:S07]  /*8f50*/  IADD3.X R119, PT, PT, R119, UR41, RZ, P4, !PT ;  /* 0x0000002977777c10 */ /* 0x000fce000a7fe4ff */
[----:B------:R-:W-:Y:S01]  /*8f60*/  LDGSTS.E [R18+0x22000], desc[UR42][R120.64], P2 ;  /* 0x2200000078127fae */ /* 0x000fe200091a102a */
[-C--:B------:R-:W-:Y:S02]  /*8f70*/  ISETP.GE.AND P2, PT, R221, R224.reuse, PT ;  /* 0x000000e0dd00720c */ /* 0x080fe40003f46270 */
[C---:B------:R-:W-:Y:S01]  /*8f80*/  LOP3.LUT R221, R2.reuse, 0xc, RZ, 0xfc, !PT ;  /* 0x0000000c02dd7812 */ /* 0x040fe200078efcff */
[----:B------:R1:W-:Y:S01]  /*8f90*/  LDGSTS.E [R18+0x22008], desc[UR42][R118.64], P3 ;  /* 0x2200800076127fae */ /* 0x0003e200099a102a */
[----:B------:R-:W-:Y:S02]  /*8fa0*/  SEL R29, RZ, 0x4, P2 ;  /* 0x00000004ff1d7807 */ /* 0x000fe40001000000 */
[----:B------:R-:W-:Y:S02]  /*8fb0*/  ISETP.GE.AND P3, PT, R225, R224, PT ;  /* 0x000000e0e100720c */ /* 0x000fe40003f66270 */
[----:B------:R-:W-:Y:S02]  /*8fc0*/  SEL R29, R29, RZ, P1 ;  /* 0x000000ff1d1d7207 */ /* 0x000fe40000800000 */
[----:B------:R-:W-:-:S02]  /*8fd0*/  LOP3.LUT R225, R2, 0x28, RZ, 0xfc, !PT ;  /* 0x0000002802e17812 */ /* 0x000fc400078efcff */
[----:B------:R-:W-:Y:S02]  /*8fe0*/  ISETP.NE.U32.AND P2, PT, R29, RZ, PT ;  /* 0x000000ff1d00720c */ /* 0x000fe40003f45070 */
[----:B-1----:R-:W-:Y:S02]  /*8ff0*/  SEL R18, RZ, 0x4, P3 ;  /* 0x00000004ff127807 */ /* 0x002fe40001800000 */
[----:B------:R-:W-:Y:S02]  /*9000*/  IADD3 R118, P4, PT, R150, UR69, RZ ;  /* 0x0000004596767c10 */ /* 0x000fe4000ff9e0ff */
[----:B------:R-:W-:Y:S02]  /*9010*/  SEL R18, R18, RZ, P1 ;  /* 0x000000ff12127207 */ /* 0x000fe40000800000 */
[----:B------:R-:W-:Y:S02]  /*9020*/  IADD3.X R119, PT, PT, R151, UR41, RZ, P4, !PT ;  /* 0x0000002997777c10 */ /* 0x000fe4000a7fe4ff */
[----:B------:R-:W-:-:S02]  /*9030*/  ISETP.NE.U32.AND P3, PT, R18, RZ, PT ;  /* 0x000000ff1200720c */ /* 0x000fc40003f65070 */
[----:B------:R-:W-:Y:S01]  /*9040*/  IADD3 R120, P4, PT, R148, UR69, RZ ;  /* 0x0000004594787c10 */ /* 0x000fe2000ff9e0ff */
[----:B------:R-:W-:Y:S01]  /*9050*/  LDGSTS.E [R19+0x20000], desc[UR42][R118.64], P2 ;  /* 0x2000000076137fae */ /* 0x000fe200091a102a */
[-C--:B------:R-:W-:Y:S02]  /*9060*/  ISETP.GE.AND P2, PT, R225, R224.reuse, PT ;  /* 0x000000e0e100720c */ /* 0x080fe40003f46270 */
[----:B------:R-:W-:Y:S02]  /*9070*/  IADD3.X R121, PT, PT, R149, UR41, RZ, P4, !PT ;  /* 0x0000002995797c10 */ /* 0x000fe4000a7fe4ff */
[----:B------:R-:W-:Y:S02]  /*9080*/  SEL R18, RZ, 0x4, P2 ;  /* 0x00000004ff127807 */ /* 0x000fe40001000000 */
[----:B------:R-:W-:Y:S02]  /*9090*/  LOP3.LUT R225, R2, 0x2a, RZ, 0xfc, !PT ;  /* 0x0000002a02e17812 */ /* 0x000fe400078efcff */
[----:B------:R-:W-:Y:S01]  /*90a0*/  SEL R18, R18, RZ, P1 ;  /* 0x000000ff12127207 */ /* 0x000fe20000800000 */
[----:B------:R-:W-:Y:S01]  /*90b0*/  LDGSTS.E [R19+0x20008], desc[UR42][R120.64], P3 ;  /* 0x2000800078137fae */ /* 0x000fe200099a102a */
[----:B------:R-:W-:-:S02]  /*90c0*/  ISETP.GE.AND P2, PT, R225, R224, PT ;  /* 0x000000e0e100720c */ /* 0x000fc40003f46270 */
[----:B------:R-:W-:Y:S02]  /*90d0*/  ISETP.NE.U32.AND P3, PT, R18, RZ, PT ;  /* 0x000000ff1200720c */ /* 0x000fe40003f65070 */
[----:B------:R-:W-:Y:S02]  /*90e0*/  SEL R18, RZ, 0x4, P2 ;  /* 0x00000004ff127807 */ /* 0x000fe40001000000 */
[----:B------:R-:W-:Y:S02]  /*90f0*/  IADD3 R116, P4, PT, R116, UR69, RZ ;  /* 0x0000004574747c10 */ /* 0x000fe4000ff9e0ff */
[----:B------:R-:W-:Y:S02]  /*9100*/  SEL R18, R18, RZ, P1 ;  /* 0x000000ff12127207 */ /* 0x000fe40000800000 */
[----:B------:R-:W-:Y:S02]  /*9110*/  IADD3.X R117, PT, PT, R117, UR41, RZ, P4, !PT ;  /* 0x0000002975757c10 */ /* 0x000fe4000a7fe4ff */
[----:B------:R-:W-:-:S02]  /*9120*/  ISETP.NE.U32.AND P2, PT, R18, RZ, PT ;  /* 0x000000ff1200720c */ /* 0x000fc40003f45070 */
[----:B------:R-:W-:Y:S01]  /*9130*/  IADD3 R68, P4, PT, R68, UR71, RZ ;  /* 0x0000004744447c10 */ /* 0x000fe2000ff9e0ff */
[----:B------:R-:W-:Y:S01]  /*9140*/  LDGSTS.E [R19+0x22000], desc[UR42][R116.64], P3 ;  /* 0x2200000074137fae */ /* 0x000fe200099a102a */
[----:B------:R-:W-:Y:S02]  /*9150*/  IADD3 R114, P3, PT, R114, UR69, RZ ;  /* 0x0000004572727c10 */ /* 0x000fe4000ff7e0ff */
[----:B------:R-:W-:Y:S02]  /*9160*/  IADD3.X R69, PT, PT, R69, UR72, RZ, P4, !PT ;  /* 0x0000004845457c10 */ /* 0x000fe4000a7fe4ff */
[----:B------:R-:W-:Y:S02]  /*9170*/  IADD3.X R115, PT, PT, R115, UR41, RZ, P3, !PT ;  /* 0x0000002973737c10 */ /* 0x000fe40009ffe4ff */
[----:B------:R-:W-:Y:S02]  /*9180*/  IADD3 R84, P3, PT, R84, UR71, RZ ;  /* 0x0000004754547c10 */ /* 0x000fe4000ff7e0ff */
[----:B------:R-:W-:Y:S01]  /*9190*/  IADD3 R36, P4, PT, R36, UR71, RZ ;  /* 0x0000004724247c10 */ /* 0x000fe2000ff9e0ff */
[----:B------:R1:W-:Y:S01]  /*91a0*/  LDGSTS.E [R19+0x22008], desc[UR42][R114.64], P2 ;  /* 0x2200800072137fae */ /* 0x0003e200091a102a */
[----:B------:R-:W-:-:S02]  /*91b0*/  IADD3 R18, P2, PT, R92, UR71, RZ ;  /* 0x000000475c127c10 */ /* 0x000fc4000ff5e0ff */
[----:B------:R-:W-:Y:S02]  /*91c0*/  IADD3.X R85, PT, PT, R85, UR72, RZ, P3, !PT ;  /* 0x0000004855557c10 */ /* 0x000fe40009ffe4ff */
[----:B------:R-:W-:Y:S02]  /*91d0*/  IADD3 R60, P3, PT, R60, UR71, RZ ;  /* 0x000000473c3c7c10 */ /* 0x000fe4000ff7e0ff */
[----:B------:R-:W-:Y:S02]  /*91e0*/  IADD3.X R37, PT, PT, R37, UR72, RZ, P4, !PT ;  /* 0x0000004825257c10 */ /* 0x000fe4000a7fe4ff */
[----:B------:R-:W-:Y:S02]  /*91f0*/  IADD3.X R61, PT, PT, R61, UR72, RZ, P3, !PT ;  /* 0x000000483d3d7c10 */ /* 0x000fe40009ffe4ff */
[----:B------:R-:W-:Y:S02]  /*9200*/  IADD3 R44, P3, PT, R44, UR71, RZ ;  /* 0x000000472c2c7c10 */ /* 0x000fe4000ff7e0ff */
[----:B-1----:R-:W-:-:S02]  /*9210*/  IADD3.X R19, PT, PT, R93, UR72, RZ, P2, !PT ;  /* 0x000000485d137c10 */ /* 0x002fc400097fe4ff */
[----:B------:R-:W-:Y:S02]  /*9220*/  IADD3 R76, P2, PT, R76, UR71, RZ ;  /* 0x000000474c4c7c10 */ /* 0x000fe4000ff5e0ff */
[----:B------:R-:W-:Y:S02]  /*9230*/  IADD3.X R45, PT, PT, R45, UR72, RZ, P3, !PT ;  /* 0x000000482d2d7c10 */ /* 0x000fe40009ffe4ff */
[----:B------:R-:W-:Y:S02]  /*9240*/  IADD3.X R77, PT, PT, R77, UR72, RZ, P2, !PT ;  /* 0x000000484d4d7c10 */ /* 0x000fe400097fe4ff */
[----:B------:R-:W-:Y:S02]  /*9250*/  IADD3 R52, P2, PT, R52, UR71, RZ ;  /* 0x0000004734347c10 */ /* 0x000fe4000ff5e0ff */
[----:B------:R-:W-:Y:S02]  /*9260*/  IADD3 R82, P3, PT, R82, UR71, RZ ;  /* 0x0000004752527c10 */ /* 0x000fe4000ff7e0ff */
[----:B------:R-:W-:-:S02]  /*9270*/  IADD3.X R53, PT, PT, R53, UR72, RZ, P2, !PT ;  /* 0x0000004835357c10 */ /* 0x000fc400097fe4ff */
        /* <DEDUP_REMOVED lines=14> */
[----:B------:R-:W-:Y:S02]  /*9360*/  IADD3 R80, P3, PT, R80, UR71, RZ ;  /* 0x0000004750507c10 */ /* 0x000fe4000ff7e0ff */
[----:B------:R-:W-:Y:S02]  /*9370*/  IADD3.X R73, PT, PT, R73, UR72, RZ, P2, !PT ;  /* 0x0000004849497c10 */ /* 0x000fe400097fe4ff */
[----:B------:R-:W-:Y:S02]  /*9380*/  IADD3 R48, P2, PT, R48, UR71, RZ ;  /* 0x0000004730307c10 */ /* 0x000fe4000ff5e0ff */
[----:B------:R-:W-:-:S02]  /*9390*/  IADD3.X R81, PT, PT, R81, UR72, RZ, P3, !PT ;  /* 0x0000004851517c10 */ /* 0x000fc40009ffe4ff */
[----:B------:R-:W-:Y:S02]  /*93a0*/  IADD3 R56, P3, PT, R56, UR71, RZ ;  /* 0x0000004738387c10 */ /* 0x000fe4000ff7e0ff */
[----:B------:R-:W-:Y:S02]  /*93b0*/  IADD3.X R49, PT, PT, R49, UR72, RZ, P2, !PT ;  /* 0x0000004831317c10 */ /* 0x000fe400097fe4ff */
[----:B------:R-:W-:Y:S02]  /*93c0*/  IADD3 R86, P2, PT, R86, UR71, RZ ;  /* 0x0000004756567c10 */ /* 0x000fe4000ff5e0ff */
[----:B------:R-:W-:Y:S02]  /*93d0*/  IADD3.X R57, PT, PT, R57, UR72, RZ, P3, !PT ;  /* 0x0000004839397c10 */ /* 0x000fe40009ffe4ff */
[----:B------:R-:W-:Y:S02]  /*93e0*/  IADD3 R40, P3, PT, R40, UR71, RZ ;  /* 0x0000004728287c10 */ /* 0x000fe4000ff7e0ff */
[----:B------:R-:W-:-:S02]  /*93f0*/  IADD3 R66, P4, PT, R66, UR71, RZ ;  /* 0x0000004742427c10 */ /* 0x000fc4000ff9e0ff */
[----:B------:R-:W-:Y:S02]  /*9400*/  IADD3.X R87, PT, PT, R87, UR72, RZ, P2, !PT ;  /* 0x0000004857577c10 */ /* 0x000fe400097fe4ff */
[----:B------:R-:W-:Y:S02]  /*9410*/  IADD3 R70, P2, PT, R70, UR71, RZ ;  /* 0x0000004746467c10 */ /* 0x000fe4000ff5e0ff */
[----:B------:R-:W-:Y:S02]  /*9420*/  IADD3.X R41, PT, PT, R41, UR72, RZ, P3, !PT ;  /* 0x0000004829297c10 */ /* 0x000fe40009ffe4ff */
        /* <DEDUP_REMOVED lines=18> */
[----:B------:R-:W-:Y:S01]  /*9550*/  IADD3.X R33, PT, PT, R33, UR72, RZ, P4, !PT ;  /* 0x0000004821217c10 */ /* 0x000fe2000a7fe4ff */
[----:B------:R-:W1:Y:S01]  /*9560*/  S2R R197, SR_TID.X ;  /* 0x0000000000c57919 */ /* 0x000e620000002100 */
        /* <DEDUP_REMOVED lines=25> */
[----:B------:R-:W-:-:S02]  /*9700*/  IADD3.X R187, PT, PT, R201, UR72, RZ, P2, !PT ;  /* 0x00000048c9bb7c10 */ /* 0x000fc400097fe4ff */
[----:B------:R-:W-:Y:S02]  /*9710*/  IADD3 R176, P2, PT, R176, UR71, RZ ;  /* 0x00000047b0b07c10 */ /* 0x000fe4000ff5e0ff */
[----:B------:R-:W-:Y:S02]  /*9720*/  IADD3.X R181, PT, PT, R209, UR72, RZ, P3, !PT ;  /* 0x00000048d1b57c10 */ /* 0x000fe40009ffe4ff */
[----:B------:R-:W-:Y:S02]  /*9730*/  IADD3 R162, P4, PT, R162, UR71, RZ ;  /* 0x00000047a2a27c10 */ /* 0x000fe4000ff9e0ff */
[----:B------:R-:W-:Y:S02]  /*9740*/  IADD3 R188, P3, PT, R192, UR71, RZ ;  /* 0x00000047c0bc7c10 */ /* 0x000fe4000ff7e0ff */
[----:B------:R-:W-:Y:S02]  /*9750*/  IADD3.X R177, PT, PT, R177, UR72, RZ, P2, !PT ;  /* 0x00000048b1b17c10 */ /* 0x000fe400097fe4ff */
[----:B------:R-:W-:-:S02]  /*9760*/  IADD3 R146, P2, PT, R146, UR69, RZ ;  /* 0x0000004592927c10 */ /* 0x000fc4000ff5e0ff */
[----:B------:R-:W-:Y:S02]  /*9770*/  IADD3.X R163, PT, PT, R163, UR72, RZ, P4, !PT ;  /* 0x00000048a3a37c10 */ /* 0x000fe4000a7fe4ff */
        /* <DEDUP_REMOVED lines=28> */
[----:B------:R-:W-:-:S02]  /*9940*/  ISETP.GE.AND P2, PT, R221, R224, PT ;  /* 0x000000e0dd00720c */ /* 0x000fc40003f46270 */
[----:B------:R-:W-:Y:S02]  /*9950*/  LOP3.LUT R221, R2, 0xe, RZ, 0xfc, !PT ;  /* 0x0000000e02dd7812 */ /* 0x000fe400078efcff */
[----:B------:R-:W-:Y:S02]  /*9960*/  IADD3.X R105, PT, PT, R105, UR41, RZ, P4, !PT ;  /* 0x0000002969697c10 */ /* 0x000fe4000a7fe4ff */
[----:B------:R-:W-:Y:S02]  /*9970*/  IADD3.X R133, PT, PT, R133, UR41, RZ, P3, !PT ;  /* 0x0000002985857c10 */ /* 0x000fe40009ffe4ff */
[----:B------:R-:W-:Y:S02]  /*9980*/  IADD3 R98, P4, PT, R98, UR69, RZ ;  /* 0x0000004562627c10 */ /* 0x000fe4000ff9e0ff */
[----:B------:R-:W-:Y:S02]  /*9990*/  IADD3 R130, P3, PT, R130, UR69, RZ ;  /* 0x0000004582827c10 */ /* 0x000fe4000ff7e0ff */
[----:B------:R-:W-:-:S02]  /*99a0*/  SEL R29, RZ, 0x4, P2 ;  /* 0x00000004ff1d7807 */ /* 0x000fc40001000000 */
[----:B------:R-:W-:Y:S02]  /*99b0*/  ISETP.GE.AND P2, PT, R221, R224, PT ;  /* 0x000000e0dd00720c */ /* 0x000fe40003f46270 */
[----:B------:R-:W-:Y:S02]  /*99c0*/  LOP3.LUT R213, R2, 0x2c, RZ, 0xfc, !PT ;  /* 0x0000002c02d57812 */ /* 0x000fe400078efcff */
[----:B------:R-:W-:Y:S02]  /*99d0*/  IADD3.X R99, PT, PT, R99, UR41, RZ, P4, !PT ;  /* 0x0000002963637c10 */ /* 0x000fe4000a7fe4ff */
[----:B------:R-:W-:Y:S02]  /*99e0*/  IADD3.X R131, PT, PT, R131, UR41, RZ, P3, !PT ;  /* 0x0000002983837c10 */ /* 0x000fe40009ffe4ff */
[----:B------:R-:W-:Y:S02]  /*99f0*/  IADD3 R128, P3, PT, R128, UR69, RZ ;  /* 0x0000004580807c10 */ /* 0x000fe4000ff7e0ff */
[----:B------:R-:W-:-:S02]  /*9a00*/  IADD3 R96, P4, PT, R96, UR69, RZ ;  /* 0x0000004560607c10 */ /* 0x000fc4000ff9e0ff */
[----:B------:R-:W-:Y:S02]  /*9a10*/  SEL R29, R29, RZ, P1 ;  /* 0x000000ff1d1d7207 */ /* 0x000fe40000800000 */
[----:B------:R-:W-:Y:S02]  /*9a20*/  SEL R192, RZ, 0x4, P2 ;  /* 0x00000004ffc07807 */ /* 0x000fe40001000000 */
[----:B------:R-:W-:Y:S02]  /*9a30*/  ISETP.GE.AND P2, PT, R213, R224, PT ;  /* 0x000000e0d500720c */ /* 0x000fe40003f46270 */
[----:B------:R-:W-:Y:S02]  /*9a40*/  IADD3.X R129, PT, PT, R129, UR41, RZ, P3, !PT ;  /* 0x0000002981817c10 */ /* 0x000fe40009ffe4ff */
[----:B------:R-:W-:Y:S02]  /*9a50*/  IADD3.X R97, PT, PT, R97, UR41, RZ, P4, !PT ;  /* 0x0000002961617c10 */ /* 0x000fe4000a7fe4ff */
[----:B------:R-:W-:-:S02]  /*9a60*/  ISETP.NE.U32.AND P3, PT, R29, RZ, PT ;  /* 0x000000ff1d00720c */ /* 0x000fc40003f65070 */
[----:B------:R-:W-:Y:S02]  /*9a70*/  LOP3.LUT R212, R2, 0x2e, RZ, 0xfc, !PT ;  /* 0x0000002e02d47812 */ /* 0x000fe400078efcff */
[----:B------:R-:W-:Y:S02]  /*9a80*/  IADD3 R94, P4, PT, R94, UR69, RZ ;  /* 0x000000455e5e7c10 */ /* 0x000fe4000ff9e0ff */
[----:B------:R-:W-:Y:S02]  /*9a90*/  SEL R192, R192, RZ, P1 ;  /* 0x000000ffc0c07207 */ /* 0x000fe40000800000 */
[----:B------:R-:W-:Y:S02]  /*9aa0*/  SEL R29, RZ, 0x4, P2 ;  /* 0x00000004ff1d7807 */ /* 0x000fe40001000000 */
[----:B------:R-:W-:Y:S02]  /*9ab0*/  ISETP.GE.AND P2, PT, R212, R224, PT ;  /* 0x000000e0d400720c */ /* 0x000fe40003f46270 */
[----:B------:R-:W-:Y:S01]  /*9ac0*/  IADD3.X R95, PT, PT, R95, UR41, RZ, P4, !PT ;  /* 0x000000295f5f7c10 */ /* 0x000fe2000a7fe4ff */
[----:B------:R-:W-:Y:S01]  /*9ad0*/  LDGSTS.E [R20+0x20000], desc[UR42][R146.64], P3 ;  /* 0x2000000092147fae */ /* 0x000fe200099a102a */
[----:B------:R-:W-:-:S02]  /*9ae0*/  ISETP.NE.U32.AND P4, PT, R192, RZ, PT ;  /* 0x000000ffc000720c */ /* 0x000fc40003f85070 */
[----:B------:R-:W-:Y:S02]  /*9af0*/  SEL R29, R29, RZ, P1 ;  /* 0x000000ff1d1d7207 */ /* 0x000fe40000800000 */
[----:B------:R-:W-:Y:S02]  /*9b00*/  SEL R192, RZ, 0x4, P2 ;  /* 0x00000004ffc07807 */ /* 0x000fe40001000000 */
[----:B------:R-:W-:Y:S02]  /*9b10*/  ISETP.NE.U32.AND P2, PT, R29, RZ, PT ;  /* 0x000000ff1d00720c */ /* 0x000fe40003f45070 */
[----:B------:R-:W-:Y:S02]  /*9b20*/  LOP3.LUT R221, R2, 0x10, RZ, 0xfc, !PT ;  /* 0x0000001002dd7812 */ /* 0x000fe400078efcff */
[----:B------:R-:W-:Y:S02]  /*9b30*/  SEL R192, R192, RZ, P1 ;  /* 0x000000ffc0c07207 */ /* 0x000fe40000800000 */
[----:B------:R-:W-:Y:S01]  /*9b40*/  ISETP.GE.AND P5, PT, R221, R224, PT ;  /* 0x000000e0dd00720c */ /* 0x000fe20003fa6270 */
[----:B------:R-:W-:Y:S01]  /*9b50*/  LDGSTS.E [R20+0x20008], desc[UR42][R144.64], P4 ;  /* 0x2000800090147fae */ /* 0x000fe2000a1a102a */
[----:B------:R-:W-:-:S02]  /*9b60*/  LOP3.LUT R221, R2, 0x12, RZ, 0xfc, !PT ;  /* 0x0000001202dd7812 */ /* 0x000fc400078efcff */
[----:B------:R-:W-:Y:S02]  /*9b70*/  SEL R29, RZ, 0x4, P5 ;  /* 0x00000004ff1d7807 */ /* 0x000fe40002800000 */
[-C--:B------:R-:W-:Y:S01]  /*9b80*/  ISETP.GE.AND P4, PT, R221, R224.reuse, PT ;  /* 0x000000e0dd00720c */ /* 0x080fe20003f86270 */
[----:B------:R2:W-:Y:S01]  /*9b90*/  LDGSTS.E [R20+0x22000], desc[UR42][R112.64], P2 ;  /* 0x2200000070147fae */ /* 0x0005e200091a102a */
[----:B------:R-:W-:Y:S02]  /*9ba0*/  LOP3.LUT R205, R2, 0x30, RZ, 0xfc, !PT ;  /* 0x0000003002cd7812 */ /* 0x000fe400078efcff */
[----:B------:R-:W-:Y:S02]  /*9bb0*/  ISETP.NE.U32.AND P3, PT, R192, RZ, PT ;  /* 0x000000ffc000720c */ /* 0x000fe40003f65070 */
[----:B------:R-:W-:Y:S02]  /*9bc0*/  LOP3.LUT R204, R2, 0x32, RZ, 0xfc, !PT ;  /* 0x0000003202cc7812 */ /* 0x000fe400078efcff */
[----:B------:R-:W-:-:S02]  /*9bd0*/  ISETP.GE.AND P2, PT, R205, R224, PT ;  /* 0x000000e0cd00720c */ /* 0x000fc40003f46270 */
[----:B------:R-:W-:Y:S02]  /*9be0*/  ISETP.GE.AND P5, PT, R204, R224, PT ;  /* 0x000000e0cc00720c */ /* 0x000fe40003fa6270 */
[----:B------:R-:W-:Y:S02]  /*9bf0*/  LOP3.LUT R221, R2, 0x14, RZ, 0xfc, !PT ;  /* 0x0000001402dd7812 */ /* 0x000fe400078efcff */
[----:B--2---:R-:W-:Y:S02]  /*9c00*/  SEL R112, RZ, 0x4, P4 ;  /* 0x00000004ff707807 */ /* 0x004fe40002000000 */
[----:B------:R-:W-:Y:S01]  /*9c10*/  SEL R113, R29, RZ, P1 ;  /* 0x000000ff1d717207 */ /* 0x000fe20000800000 */
[----:B------:R2:W-:Y:S01]  /*9c20*/  LDGSTS.E [R20+0x22008], desc[UR42][R110.64], P3 ;  /* 0x220080006e147fae */ /* 0x0005e200099a102a */
[----:B------:R-:W-:Y:S02]  /*9c30*/  SEL R112, R112, RZ, P1 ;  /* 0x000000ff70707207 */ /* 0x000fe40000800000 */
[----:B------:R-:W-:-:S02]  /*9c40*/  ISETP.NE.U32.AND P4, PT, R113, RZ, PT ;  /* 0x000000ff7100720c */ /* 0x000fc40003f85070 */
[----:B------:R-:W-:Y:S02]  /*9c50*/  SEL R29, RZ, 0x4, P2 ;  /* 0x00000004ff1d7807 */ /* 0x000fe40001000000 */
[----:B------:R-:W-:Y:S02]  /*9c60*/  ISETP.NE.U32.AND P2, PT, R112, RZ, PT ;  /* 0x000000ff7000720c */ /* 0x000fe40003f45070 */
[----:B------:R-:W-:Y:S02]  /*9c70*/  SEL R113, RZ, 0x4, P5 ;  /* 0x00000004ff717807 */ /* 0x000fe40002800000 */
[----:B------:R-:W-:Y:S02]  /*9c80*/  SEL R29, R29, RZ, P1 ;  /* 0x000000ff1d1d7207 */ /* 0x000fe40000800000 */
[----:B------:R-:W-:Y:S02]  /*9c90*/  SEL R113, R113, RZ, P1 ;  /* 0x000000ff71717207 */ /* 0x000fe40000800000 */
[----:B------:R-:W-:Y:S01]  /*9ca0*/  ISETP.NE.U32.AND P3, PT, R29, RZ, PT ;  /* 0x000000ff1d00720c */ /* 0x000fe20003f65070 */
[----:B------:R-:W-:Y:S01]  /*9cb0*/  LDGSTS.E [R21+0x20000], desc[UR42][R142.64], P4 ;  /* 0x200000008e157fae */ /* 0x000fe2000a1a102a */
[----:B------:R-:W-:-:S02]  /*9cc0*/  ISETP.NE.U32.AND P4, PT, R113, RZ, PT ;  /* 0x000000ff7100720c */ /* 0x000fc40003f85070 */
[C---:B------:R-:W-:Y:S01]  /*9cd0*/  LOP3.LUT R219, R2.reuse, 0x34, RZ, 0xfc, !PT ;  /* 0x0000003402db7812 */ /* 0x040fe200078efcff */
[----:B------:R-:W-:Y:S01]  /*9ce0*/  LDGSTS.E [R21+0x20008], desc[UR42][R140.64], P2 ;  /* 0x200080008c157fae */ /* 0x000fe200091a102a */
[-C--:B------:R-:W-:Y:S02]  /*9cf0*/  ISETP.GE.AND P2, PT, R221, R224.reuse, PT ;  /* 0x000000e0dd00720c */ /* 0x080fe40003f46270 */
[----:B------:R-:W-:Y:S02]  /*9d00*/  LOP3.LUT R221, R2, 0x16, RZ, 0xfc, !PT ;  /* 0x0000001602dd7812 */ /* 0x000fe400078efcff */
[----:B--2---:R-:W-:Y:S02]  /*9d10*/  SEL R20, RZ, 0x4, P2 ;  /* 0x00000004ff147807 */ /* 0x004fe40001000000 */
[-C--:B------:R-:W-:Y:S01]  /*9d20*/  ISETP.GE.AND P2, PT, R221, R224.reuse, PT ;  /* 0x000000e0dd00720c */ /* 0x080fe20003f46270 */
[----:B------:R-:W-:Y:S01]  /*9d30*/  LDGSTS.E [R21+0x22000], desc[UR42][R108.64], P3 ;  /* 0x220000006c157fae */ /* 0x000fe200099a102a */
[----:B------:R-:W-:-:S02]  /*9d40*/  ISETP.GE.AND P3, PT, R219, R224, PT ;  /* 0x000000e0db00720c */ /* 0x000fc40003f66270 */
[----:B------:R-:W-:Y:S01]  /*9d50*/  LOP3.LUT R218, R2, 0x36, RZ, 0xfc, !PT ;  /* 0x0000003602da7812 */ /* 0x000fe200078efcff */
[----:B------:R2:W-:Y:S01]  /*9d60*/  LDGSTS.E [R21+0x22008], desc[UR42][R106.64], P4 ;  /* 0x220080006a157fae */ /* 0x0005e2000a1a102a */
[----:B------:R-:W-:Y:S02]  /*9d70*/  SEL R29, RZ, 0x4, P2 ;  /* 0x00000004ff1d7807 */ /* 0x000fe40001000000 */
[----:B------:R-:W-:Y:S02]  /*9d80*/  SEL R20, R20, RZ, P1 ;  /* 0x000000ff14147207 */ /* 0x000fe40000800000 */
[----:B------:R-:W-:Y:S02]  /*9d90*/  LOP3.LUT R221, R2, 0x18, RZ, 0xfc, !PT ;  /* 0x0000001802dd7812 */ /* 0x000fe400078efcff */
[----:B------:R-:W-:Y:S02]  /*9da0*/  SEL R29, R29, RZ, P1 ;  /* 0x000000ff1d1d7207 */ /* 0x000fe40000800000 */
[----:B------:R-:W-:-:S02]  /*9db0*/  ISETP.NE.U32.AND P4, PT, R20, RZ, PT ;  /* 0x000000ff1400720c */ /* 0x000fc40003f85070 */
[-C--:B------:R-:W-:Y:S02]  /*9dc0*/  ISETP.GE.AND P2, PT, R221, R224.reuse, PT ;  /* 0x000000e0dd00720c */ /* 0x080fe40003f46270 */
[----:B--2---:R-:W-:Y:S02]  /*9dd0*/  SEL R107, RZ, 0x4, P3 ;  /* 0x00000004ff6b7807 */ /* 0x004fe40001800000 */
[----:B------:R-:W-:Y:S02]  /*9de0*/  ISETP.GE.AND P3, PT, R218, R224, PT ;  /* 0x000000e0da00720c */ /* 0x000fe40003f66270 */
[----:B------:R-:W-:Y:S02]  /*9df0*/  SEL R107, R107, RZ, P1 ;  /* 0x000000ff6b6b7207 */ /* 0x000fe40000800000 */
[----:B------:R-:W-:Y:S02]  /*9e00*/  SEL R106, RZ, 0x4, P3 ;  /* 0x00000004ff6a7807 */ /* 0x000fe40001800000 */
[----:B------:R-:W-:Y:S01]  /*9e10*/  ISETP.NE.U32.AND P3, PT, R29, RZ, PT ;  /* 0x000000ff1d00720c */ /* 0x000fe20003f65070 */
[----:B------:R-:W-:Y:S01]  /*9e20*/  LDGSTS.E [R22+0x20000], desc[UR42][R138.64], P4 ;  /* 0x200000008a167fae */ /* 0x000fe2000a1a102a */
[----:B------:R-:W-:-:S02]  /*9e30*/  SEL R29, RZ, 0x4, P2 ;  /* 0x00000004ff1d7807 */ /* 0x000fc40001000000 */
[----:B------:R-:W-:Y:S02]  /*9e40*/  IADD3 R30, P2, PT, R30, UR71, RZ ;  /* 0x000000471e1e7c10 */ /* 0x000fe4000ff5e0ff */
[----:B------:R-:W-:Y:S02]  /*9e50*/  SEL R106, R106, RZ, P1 ;  /* 0x000000ff6a6a7207 */ /* 0x000fe40000800000 */
[----:B------:R-:W-:Y:S02]  /*9e60*/  IADD3.X R31, PT, PT, R31, UR72, RZ, P2, !PT ;  /* 0x000000481f1f7c10 */ /* 0x000fe400097fe4ff */
[----:B------:R-:W-:Y:S02]  /*9e70*/  ISETP.NE.U32.AND P2, PT, R107, RZ, PT ;  /* 0x000000ff6b00720c */ /* 0x000fe40003f45070 */
[----:B------:R-:W-:Y:S01]  /*9e80*/  ISETP.GE.AND P4, PT, R220, R224, PT ;  /* 0x000000e0dc00720c */ /* 0x000fe20003f86270 */
[----:B------:R-:W-:Y:S01]  /*9e90*/  LDGSTS.E [R22+0x20008], desc[UR42][R136.64], P3 ;  /* 0x2000800088167fae */ /* 0x000fe200099a102a */
[----:B------:R-:W-:-:S02]  /*9ea0*/  ISETP.NE.U32.AND P3, PT, R106, RZ, PT ;  /* 0x000000ff6a00720c */ /* 0x000fc40003f65070 */
[----:B------:R-:W-:Y:S02]  /*9eb0*/  IADD3 R54, P5, PT, R54, UR71, RZ ;  /* 0x0000004736367c10 */ /* 0x000fe4000ffbe0ff */
[----:B------:R-:W-:Y:S02]  /*9ec0*/  SEL R29, R29, RZ, P1 ;  /* 0x000000ff1d1d7207 */ /* 0x000fe40000800000 */
[----:B------:R-:W-:Y:S02]  /*9ed0*/  LOP3.LUT R211, R2, 0x38, RZ, 0xfc, !PT ;  /* 0x0000003802d37812 */ /* 0x000fe400078efcff */
[----:B------:R-:W-:Y:S01]  /*9ee0*/  SEL R106, RZ, 0x4, P4 ;  /* 0x00000004ff6a7807 */ /* 0x000fe20002000000 */
[----:B------:R-:W-:Y:S01]  /*9ef0*/  LDGSTS.E [R22+0x22000], desc[UR42][R104.64], P2 ;  /* 0x2200000068167fae */ /* 0x000fe200091a102a */
[----:B------:R-:W-:Y:S02]  /*9f00*/  IADD3.X R55, PT, PT, R55, UR72, RZ, P5, !PT ;  /* 0x0000004837377c10 */ /* 0x000fe4000affe4ff */
[----:B------:R-:W-:Y:S01]  /*9f10*/  ISETP.NE.U32.AND P4, PT, R29, RZ, PT ;  /* 0x000000ff1d00720c */ /* 0x000fe20003f85070 */
[----:B------:R2:W-:Y:S01]  /*9f20*/  LDGSTS.E [R22+0x22008], desc[UR42][R102.64], P3 ;  /* 0x2200800066167fae */ /* 0x0005e200099a102a */
[----:B------:R-:W-:-:S02]  /*9f30*/  ISETP.GE.AND P2, PT, R211, R224, PT ;  /* 0x000000e0d300720c */ /* 0x000fc40003f46270 */
[----:B------:R-:W-:Y:S02]  /*9f40*/  IADD3 R46, P5, PT, R46, UR71, RZ ;  /* 0x000000472e2e7c10 */ /* 0x000fe4000ffbe0ff */
[----:B------:R-:W-:Y:S02]  /*9f50*/  SEL R106, R106, RZ, P1 ;  /* 0x000000ff6a6a7207 */ /* 0x000fe40000800000 */
[----:B------:R-:W-:Y:S02]  /*9f60*/  SEL R29, RZ, 0x4, P2 ;  /* 0x00000004ff1d7807 */ /* 0x000fe40001000000 */
[----:B------:R-:W-:Y:S02]  /*9f70*/  IADD3.X R47, PT, PT, R47, UR72, RZ, P5, !PT ;  /* 0x000000482f2f7c10 */ /* 0x000fe4000affe4ff */
[----:B------:R-:W-:Y:S01]  /*9f80*/  ISETP.NE.U32.AND P2, PT, R106, RZ, PT ;  /* 0x000000ff6a00720c */ /* 0x000fe20003f45070 */
[----:B------:R-:W-:Y:S01]  /*9f90*/  LDGSTS.E [R23+0x20000], desc[UR42][R134.64], P4 ;  /* 0x2000000086177fae */ /* 0x000fe2000a1a102a */
[----:B--2---:R-:W-:-:S02]  /*9fa0*/  IADD3 R102, P3, PT, R198, UR71, RZ ;  /* 0x00000047c6667c10 */ /* 0x004fc4000ff7e0ff */
[----:B------:R-:W-:Y:S02]  /*9fb0*/  IADD3 R20, P5, PT, R38, UR71, RZ ;  /* 0x0000004726147c10 */ /* 0x000fe4000ffbe0ff */
[----:B------:R-:W-:Y:S02]  /*9fc0*/  IADD3.X R103, PT, PT, R199, UR72, RZ, P3, !PT ;  /* 0x00000048c7677c10 */ /* 0x000fe40009ffe4ff */
[----:B------:R-:W-:Y:S02]  /*9fd0*/  IADD3 R108, P3, PT, R182, UR71, RZ ;  /* 0x00000047b66c7c10 */ /* 0x000fe4000ff7e0ff */
[----:B------:R-:W-:Y:S02]  /*9fe0*/  IADD3.X R21, PT, PT, R39, UR72, RZ, P5, !PT ;  /* 0x0000004827157c10 */ /* 0x000fe4000affe4ff */
[----:B------:R-:W-:Y:S01]  /*9ff0*/  SEL R29, R29, RZ, P1 ;  /* 0x000000ff1d1d7207 */ /* 0x000fe20000800000 */
[----:B------:R-:W-:Y:S01]  /*a000*/  LDGSTS.E [R23+0x20008], desc[UR42][R132.64], P2 ;  /* 0x2000800084177fae */ /* 0x000fe200091a102a */
[----:B------:R-:W-:-:S02]  /*a010*/  LOP3.LUT R210, R2, 0x3a, RZ, 0xfc, !PT ;  /* 0x0000003a02d27812 */ /* 0x000fc400078efcff */
[----:B------:R-:W-:Y:S02]  /*a020*/  IADD3 R38, P5, PT, R214, UR71, RZ ;  /* 0x00000047d6267c10 */ /* 0x000fe4000ffbe0ff */
[----:B------:R-:W-:Y:S02]  /*a030*/  IADD3.X R109, PT, PT, R183, UR72, RZ, P3, !PT ;  /* 0x00000048b76d7c10 */ /* 0x000fe40009ffe4ff */
[----:B------:R-:W-:Y:S02]  /*a040*/  ISETP.NE.U32.AND P4, PT, R29, RZ, PT ;  /* 0x000000ff1d00720c */ /* 0x000fe40003f85070 */
[----:B------:R-:W-:Y:S02]  /*a050*/  ISETP.GE.AND P3, PT, R210, R224, PT ;  /* 0x000000e0d200720c */ /* 0x000fe40003f66270 */
[----:B------:R-:W-:Y:S02]  /*a060*/  IADD3.X R39, PT, PT, R215, UR72, RZ, P5, !PT ;  /* 0x00000048d7277c10 */ /* 0x000fe4000affe4ff */
[----:B------:R-:W-:-:S02]  /*a070*/  LOP3.LUT R223, R2, 0x1c, RZ, 0xfc, !PT ;  /* 0x0000001c02df7812 */ /* 0x000fc400078efcff */
[----:B------:R-:W-:Y:S02]  /*a080*/  IADD3 R104, P5, PT, R206, UR71, RZ ;  /* 0x00000047ce687c10 */ /* 0x000fe4000ffbe0ff */
[----:B------:R-:W-:Y:S02]  /*a090*/  SEL R22, RZ, 0x4, P3 ;  /* 0x00000004ff167807 */ /* 0x000fe40001800000 */
[----:B------:R-:W-:Y:S01]  /*a0a0*/  ISETP.GE.AND P2, PT, R223, R224, PT ;  /* 0x000000e0df00720c */ /* 0x000fe20003f46270 */
[----:B------:R2:W-:Y:S01]  /*a0b0*/  LDGSTS.E [R23+0x22000], desc[UR42][R100.64], P4 ;  /* 0x2200000064177fae */ /* 0x0005e2000a1a102a */
[----:B------:R-:W-:Y:S02]  /*a0c0*/  IADD3.X R105, PT, PT, R207, UR72, RZ, P5, !PT ;  /* 0x00000048cf697c10 */ /* 0x000fe4000affe4ff */
[----:B------:R-:W-:Y:S02]  /*a0d0*/  IADD3 R106, P5, PT, R190, UR71, RZ ;  /* 0x00000047be6a7c10 */ /* 0x000fe4000ffbe0ff */
[----:B------:R-:W-:-:S02]  /*a0e0*/  LOP3.LUT R203, R2, 0x3c, RZ, 0xfc, !PT ;  /* 0x0000003c02cb7812 */ /* 0x000fc400078efcff */
[----:B------:R-:W-:Y:S02]  /*a0f0*/  SEL R29, R22, RZ, P1 ;  /* 0x000000ff161d7207 */ /* 0x000fe40000800000 */
[----:B------:R-:W-:Y:S02]  /*a100*/  SEL R22, RZ, 0x4, P2 ;  /* 0x00000004ff167807 */ /* 0x000fe40001000000 */
[----:B------:R-:W-:Y:S02]  /*a110*/  LOP3.LUT R222, R2, 0x1e, RZ, 0xfc, !PT ;  /* 0x0000001e02de7812 */ /* 0x000fe400078efcff */
[----:B------:R-:W-:Y:S02]  /*a120*/  IADD3.X R107, PT, PT, R191, UR72, RZ, P5, !PT ;  /* 0x00000048bf6b7c10 */ /* 0x000fe4000affe4ff */
[----:B------:R-:W-:Y:S02]  /*a130*/  IADD3 R110, P5, PT, R174, UR71, RZ ;  /* 0x00000047ae6e7c10 */ /* 0x000fe4000ffbe0ff */
[----:B------:R-:W-:-:S02]  /*a140*/  ISETP.GE.AND P3, PT, R203, R224, PT ;  /* 0x000000e0cb00720c */ /* 0x000fc40003f66270 */
[----:B------:R-:W-:Y:S02]  /*a150*/  LOP3.LUT R202, R2, 0x3e, RZ, 0xfc, !PT ;  /* 0x0000003e02ca7812 */ /* 0x000fe400078efcff */
[----:B------:R-:W-:Y:S02]  /*a160*/  SEL R22, R22, RZ, P1 ;  /* 0x000000ff16167207 */ /* 0x000fe40000800000 */
[----:B------:R-:W-:Y:S02]  /*a170*/  ISETP.GE.AND P4, PT, R222, R224, PT ;  /* 0x000000e0de00720c */ /* 0x000fe40003f86270 */
[----:B------:R-:W-:Y:S02]  /*a180*/  ISETP.NE.U32.AND P2, PT, R29, RZ, PT ;  /* 0x000000ff1d00720c */ /* 0x000fe40003f45070 */
[----:B-1----:R-:W-:Y:S02]  /*a190*/  LOP3.LUT R197, R197, 0x3f, RZ, 0xc0, !PT ;  /* 0x0000003fc5c57812 */ /* 0x002fe400078ec0ff */
[----:B------:R-:W-:-:S02]  /*a1a0*/  IADD3.X R111, PT, PT, R175, UR72, RZ, P5, !PT ;  /* 0x00000048af6f7c10 */ /* 0x000fc4000affe4ff */
[----:B------:R-:W-:Y:S02]  /*a1b0*/  SEL R29, RZ, 0x4, P3 ;  /* 0x00000004ff1d7807 */ /* 0x000fe40001800000 */
[-C--:B------:R-:W-:Y:S02]  /*a1c0*/  ISETP.GE.AND P5, PT, R202, R224.reuse, PT ;  /* 0x000000e0ca00720c */ /* 0x080fe40003fa6270 */
[----:B------:R-:W-:Y:S02]  /*a1d0*/  ISETP.NE.U32.AND P3, PT, R22, RZ, PT ;  /* 0x000000ff1600720c */ /* 0x000fe40003f65070 */
[----:B--2---:R-:W-:Y:S01]  /*a1e0*/  SEL R101, RZ, 0x4, P4 ;  /* 0x00000004ff657807 */ /* 0x004fe20002000000 */
[----:B------:R1:W-:Y:S01]  /*a1f0*/  LDGSTS.E [R23+0x22008], desc[UR42][R98.64], P2 ;  /* 0x2200800062177fae */ /* 0x0003e200091a102a */
[----:B------:R-:W-:Y:S02]  /*a200*/  ISETP.GE.AND P4, PT, R197, R224, PT ;  /* 0x000000e0c500720c */ /* 0x000fe40003f86270 */
[----:B------:R-:W-:-:S02]  /*a210*/  SEL R112, RZ, 0x4, P5 ;  /* 0x00000004ff707807 */ /* 0x000fc40002800000 */
[----:B------:R-:W-:Y:S02]  /*a220*/  SEL R22, R101, RZ, P1 ;  /* 0x000000ff65167207 */ /* 0x000fe40000800000 */
[----:B------:R-:W-:Y:S02]  /*a230*/  SEL R113, RZ, 0x4, P4 ;  /* 0x00000004ff717807 */ /* 0x000fe40002000000 */
[----:B------:R-:W-:Y:S01]  /*a240*/  SEL R29, R29, RZ, P1 ;  /* 0x000000ff1d1d7207 */ /* 0x000fe20000800000 */
[----:B------:R2:W-:Y:S01]  /*a250*/  LDGSTS.E [R24+0x20000], desc[UR42][R130.64], P3 ;  /* 0x2000000082187fae */ /* 0x0005e200099a102a */
[----:B------:R-:W-:Y:S02]  /*a260*/  SEL R112, R112, RZ, P1 ;  /* 0x000000ff70707207 */ /* 0x000fe40000800000 */
[----:B------:R-:W-:Y:S02]  /*a270*/  ISETP.NE.U32.AND P4, PT, R22, RZ, PT ;  /* 0x000000ff1600720c */ /* 0x000fe40003f85070 */
[----:B------:R-:W-:-:S02]  /*a280*/  SEL R113, R113, RZ, P1 ;  /* 0x000000ff71717207 */ /* 0x000fc40000800000 */
[----:B------:R-:W-:Y:S02]  /*a290*/  ISETP.NE.U32.AND P2, PT, R29, RZ, PT ;  /* 0x000000ff1d00720c */ /* 0x000fe40003f45070 */
[----:B------:R-:W-:Y:S02]  /*a2a0*/  ISETP.NE.U32.AND P1, PT, R112, RZ, PT ;  /* 0x000000ff7000720c */ /* 0x000fe40003f25070 */
[----:B------:R-:W-:Y:S02]  /*a2b0*/  ISETP.NE.U32.AND P3, PT, R113, RZ, PT ;  /* 0x000000ff7100720c */ /* 0x000fe40003f65070 */
[----:B------:R-:W-:-:S03]  /*a2c0*/  IADD3 R100, P5, PT, R166, UR71, RZ ;  /* 0x00000047a6647c10 */ /* 0x000fc6000ffbe0ff */
[----:B------:R2:W-:Y:S01]  /*a2d0*/  LDGSTS.E [R24+0x20008], desc[UR42][R128.64], P4 ;  /* 0x2000800080187fae */ /* 0x0005e2000a1a102a */
[----:B------:R-:W-:Y:S02]  /*a2e0*/  IADD3.X R101, PT, PT, R167, UR72, RZ, P5, !PT ;  /* 0x00000048a7657c10 */ /* 0x000fe4000affe4ff */
[----:B------:R-:W-:Y:S01]  /*a2f0*/  IADD3 R22, P5, PT, R158, UR71, RZ ;  /* 0x000000479e167c10 */ /* 0x000fe2000ffbe0ff */
[----:B------:R2:W-:Y:S01]  /*a300*/  LDGSTS.E [R24+0x22000], desc[UR42][R96.64], P2 ;  /* 0x2200000060187fae */ /* 0x0005e200091a102a */
[C---:B------:R-:W-:Y:S02]  /*a310*/  ISETP.GE.AND P2, PT, R252.reuse, 0x80, PT ;  /* 0x00000080fc00780c */ /* 0x040fe40003f46270 */
[----:B-1----:R-:W-:Y:S01]  /*a320*/  IADD3.X R23, PT, PT, R159, UR72, RZ, P5, !PT ;  /* 0x000000489f177c10 */ /* 0x002fe2000affe4ff */
[----:B------:R2:W-:Y:S01]  /*a330*/  LDGSTS.E [R24+0x22008], desc[UR42][R94.64], P1 ;  /* 0x220080005e187fae */ /* 0x0005e200089a102a */
[----:B------:R-:W-:-:S03]  /*a340*/  ISETP.GE.AND P1, PT, R252, 0x40, PT ;  /* 0x00000040fc00780c */ /* 0x000fc60003f26270 */
[----:B------:R-:W0:Y:S04]  /*a350*/  LDGDEPBAR ;  /* 0x00000000000079af */ /* 0x000e280000000000 */
        /* <DEDUP_REMOVED lines=64> */
[----:B------:R-:W0:Y:S01]  /*a760*/  LDGDEPBAR ;  /* 0x00000000000079af */ /* 0x000e220000000000 */
[----:B------:R-:W-:Y:S05]  /*a770*/  @!P2 BRA `(.L_x_7) ;  /* 0x000000400074a947 */ /* 0x000fea0003800000 */
[----:B------:R-:W3:Y:S01]  /*a780*/  LDL.LU R145, [R1+0xc] ;  /* 0x00000c0001917983 */ /* 0x000ee20000300800 */
[----:B--2---:R-:W-:Y:S02]  /*a790*/  SHF.R.S32.HI R58, RZ, 0x1f, R10 ;  /* 0x0000001fff3a7819 */ /* 0x004fe4000001140a */
[C---:B------:R-:W-:Y:S01]  /*a7a0*/  IADD3 R198, P4, PT, R10.reuse, R125, RZ ;  /* 0x0000007d0ac67210 */ /* 0x040fe20007f9e0ff */
[----:B------:R-:W2:Y:S01]  /*a7b0*/  LDL.LU R209, [R1+0x10] ;  /* 0x0000100001d17983 */ /* 0x000ea20000300800 */
[C---:B------:R-:W-:Y:S02]  /*a7c0*/  IADD3 R196, P5, PT, R10.reuse, R226, RZ ;  /* 0x000000e20ac47210 */ /* 0x040fe40007fbe0ff */
[C---:B------:R-:W-:Y:S01]  /*a7d0*/  IADD3 R192, P3, PT, R10.reuse, R228, RZ ;  /* 0x000000e40ac07210 */ /* 0x040fe20007f7e0ff */
[----:B------:R-:W4:Y:S01]  /*a7e0*/  LDL.LU R216, [R1+0x1c] ;  /* 0x00001c0001d87983 */ /* 0x000f220000300800 */
[----:B------:R-:W-:Y:S01]  /*a7f0*/  IADD3 R194, P2, PT, R10, R227, RZ ;  /* 0x000000e30ac27210 */ /* 0x000fe20007f5e0ff */
[----:B------:R-:W-:Y:S01]  /*a800*/  IMAD R108, R202, UR16, RZ ;  /* 0x00000010ca6c7c24 */ /* 0x000fe2000f8e02ff */
[----:B-----5:R-:W-:Y:S01]  /*a810*/  SHF.R.S32.HI R118, RZ, 0x1f, R8 ;  /* 0x0000001fff767819 */ /* 0x020fe20000011408 */
[----:B------:R-:W4:Y:S01]  /*a820*/  LDL.LU R139, [R1+0x24] ;  /* 0x00002400018b7983 */ /* 0x000f220000300800 */
[----:B------:R-:W-:Y:S01]  /*a830*/  IMAD R116, R218, UR16, RZ ;  /* 0x00000010da747c24 */ /* 0x000fe2000f8e02ff */
[----:B------:R-:W1:Y:S02]  /*a840*/  LDCU.128 UR4, c[0x0][0x380] ;  /* 0x00007000ff0477ac */ /* 0x000e640008000c00 */
[----:B------:R-:W4:Y:S01]  /*a850*/  LDL.LU R217, [R1+0x2c] ;  /* 0x00002c0001d97983 */ /* 0x000f220000300800 */
[----:B------:R-:W-:-:S02]  /*a860*/  LEA.HI.X.SX32 R199, R125, R58, 0x1, P4 ;  /* 0x0000003a7dc77211 */ /* 0x000fc400020f0eff */
[----:B------:R-:W-:Y:S01]  /*a870*/  IADD3 R190, P4, PT, R10, R229, RZ ;  /* 0x000000e50abe7210 */ /* 0x000fe20007f9e0ff */
[----:B------:R-:W4:Y:S01]  /*a880*/  LDL.LU R135, [R1+0x30] ;  /* 0x0000300001877983 */ /* 0x000f220000300800 */
[----:B------:R-:W-:Y:S02]  /*a890*/  LEA.HI.X.SX32 R197, R226, R58, 0x1, P5 ;  /* 0x0000003ae2c57211 */ /* 0x000fe400028f0eff */
[C---:B------:R-:W-:Y:S01]  /*a8a0*/  IADD3 R188, P5, PT, R10.reuse, R230, RZ ;  /* 0x000000e60abc7210 */ /* 0x040fe20007fbe0ff */
[----:B------:R-:W4:Y:S01]  /*a8b0*/  LDL.LU R133, [R1+0x34] ;  /* 0x0000340001857983 */ /* 0x000f220000300800 */
[-C--:B------:R-:W-:Y:S02]  /*a8c0*/  LEA.HI.X.SX32 R191, R229, R58.reuse, 0x1, P4 ;  /* 0x0000003ae5bf7211 */ /* 0x080fe400020f0eff */
[----:B------:R-:W-:Y:S01]  /*a8d0*/  IADD3 R182, P4, PT, R10, R233, RZ ;  /* 0x000000e90ab67210 */ /* 0x000fe20007f9e0ff */
[----:B------:R-:W4:Y:S01]  /*a8e0*/  LDL.LU R224, [R1+0x3c] ;  /* 0x00003c0001e07983 */ /* 0x000f220000300800 */
[----:B------:R-:W-:-:S02]  /*a8f0*/  LEA.HI.X.SX32 R189, R230, R58, 0x1, P5 ;  /* 0x0000003ae6bd7211 */ /* 0x000fc400028f0eff */
[C---:B------:R-:W-:Y:S01]  /*a900*/  IADD3 R180, P5, PT, R10.reuse, R234, RZ ;  /* 0x000000ea0ab47210 */ /* 0x040fe20007fbe0ff */
[----:B------:R-:W4:Y:S01]  /*a910*/  LDL.LU R206, [R1+0x44] ;  /* 0x0000440001ce7983 */ /* 0x000f220000300800 */
[-C--:B------:R-:W-:Y:S02]  /*a920*/  LEA.HI.X.SX32 R183, R233, R58.reuse, 0x1, P4 ;  /* 0x0000003ae9b77211 */ /* 0x080fe400020f0eff */
[----:B------:R-:W-:Y:S01]  /*a930*/  IADD3 R174, P4, PT, R10, R237, RZ ;  /* 0x000000ed0aae7210 */ /* 0x000fe20007f9e0ff */
[----:B------:R-:W4:Y:S01]  /*a940*/  LDL.LU R207, [R1+0x48] ;  /* 0x0000480001cf7983 */ /* 0x000f220000300800 */
[----:B------:R-:W-:Y:S02]  /*a950*/  LEA.HI.X.SX32 R181, R234, R58, 0x1, P5 ;  /* 0x0000003aeab57211 */ /* 0x000fe400028f0eff */
[----:B------:R-:W-:Y:S01]  /*a960*/  IADD3 R172, P5, PT, R10, R238, RZ ;  /* 0x000000ee0aac7210 */ /* 0x000fe20007fbe0ff */
[----:B------:R-:W4:Y:S01]  /*a970*/  LDL.LU R214, [R1+0x4c] ;  /* 0x00004c0001d67983 */ /* 0x000f220000300800 */
[----:B------:R-:W-:-:S02]  /*a980*/  LEA.HI.X.SX32 R175, R237, R58, 0x1, P4 ;  /* 0x0000003aedaf7211 */ /* 0x000fc400020f0eff */
[-C--:B------:R-:W-:Y:S01]  /*a990*/  LEA.HI.X.SX32 R193, R228, R58.reuse, 0x1, P3 ;  /* 0x0000003ae4c17211 */ /* 0x080fe200018f0eff */
[----:B------:R-:W4:Y:S01]  /*a9a0*/  LDL.LU R215, [R1+0x50] ;  /* 0x0000500001d77983 */ /* 0x000f220000300800 */
[----:B------:R-:W-:Y:S02]  /*a9b0*/  IADD3 R166, P4, PT, R10, R241, RZ ;  /* 0x000000f10aa67210 */ /* 0x000fe40007f9e0ff */
[----:B------:R-:W-:Y:S01]  /*a9c0*/  LEA.HI.X.SX32 R173, R238, R58, 0x1, P5 ;  /* 0x0000003aeead7211 */ /* 0x000fe200028f0eff */
[----:B------:R-:W4:Y:S01]  /*a9d0*/  LDL.LU R200, [R1+0x54] ;  /* 0x0000540001c87983 */ /* 0x000f220000300800 */
[C---:B------:R-:W-:Y:S02]  /*a9e0*/  IADD3 R184, P3, PT, R10.reuse, R232, RZ ;  /* 0x000000e80ab87210 */ /* 0x040fe40007f7e0ff */
[----:B------:R-:W-:Y:S01]  /*a9f0*/  IADD3 R164, P5, PT, R10, R242, RZ ;  /* 0x000000f20aa47210 */ /* 0x000fe20007fbe0ff */
[----:B------:R-:W4:Y:S01]  /*aa00*/  LDL.LU R201, [R1+0x58] ;  /* 0x0000580001c97983 */ /* 0x000f220000300800 */
[----:B------:R-:W-:-:S02]  /*aa10*/  LEA.HI.X.SX32 R167, R241, R58, 0x1, P4 ;  /* 0x0000003af1a77211 */ /* 0x000fc400020f0eff */
[-C--:B------:R-:W-:Y:S01]  /*aa20*/  LEA.HI.X.SX32 R185, R232, R58.reuse, 0x1, P3 ;  /* 0x0000003ae8b97211 */ /* 0x080fe200018f0eff */
[----:B------:R-:W4:Y:S01]  /*aa30*/  LDL.LU R208, [R1+0x5c] ;  /* 0x00005c0001d07983 */ /* 0x000f220000300800 */
[----:B------:R-:W-:Y:S02]  /*aa40*/  IADD3 R158, P4, PT, R10, R245, RZ ;  /* 0x000000f50a9e7210 */ /* 0x000fe40007f9e0ff */
[----:B------:R-:W-:Y:S02]  /*aa50*/  LEA.HI.X.SX32 R165, R242, R58, 0x1, P5 ;  /* 0x0000003af2a57211 */ /* 0x000fe400028f0eff */
[C---:B------:R-:W-:Y:S02]  /*aa60*/  IADD3 R176, P3, PT, R10.reuse, R236, RZ ;  /* 0x000000ec0ab07210 */ /* 0x040fe40007f7e0ff */
[----:B------:R-:W-:Y:S02]  /*aa70*/  IADD3 R156, P5, PT, R10, R246, RZ ;  /* 0x000000f60a9c7210 */ /* 0x000fe40007fbe0ff */
[----:B------:R-:W-:-:S02]  /*aa80*/  LEA.HI.X.SX32 R159, R245, R58, 0x1, P4 ;  /* 0x0000003af59f7211 */ /* 0x000fc400020f0eff */
[-C--:B------:R-:W-:Y:S02]  /*aa90*/  LEA.HI.X.SX32 R177, R236, R58.reuse, 0x1, P3 ;  /* 0x0000003aecb17211 */ /* 0x080fe400018f0eff */
[----:B------:R-:W-:Y:S02]  /*aaa0*/  IADD3 R150, P4, PT, R10, R249, RZ ;  /* 0x000000f90a967210 */ /* 0x000fe40007f9e0ff */
[----:B------:R-:W-:Y:S02]  /*aab0*/  LEA.HI.X.SX32 R157, R246, R58, 0x1, P5 ;  /* 0x0000003af69d7211 */ /* 0x000fe400028f0eff */
[C---:B------:R-:W-:Y:S02]  /*aac0*/  IADD3 R168, P3, PT, R10.reuse, R240, RZ ;  /* 0x000000f00aa87210 */ /* 0x040fe40007f7e0ff */
[----:B------:R-:W-:Y:S02]  /*aad0*/  IADD3 R148, P5, PT, R10, R250, RZ ;  /* 0x000000fa0a947210 */ /* 0x000fe40007fbe0ff */
[----:B------:R-:W-:-:S02]  /*aae0*/  LEA.HI.X.SX32 R151, R249, R58, 0x1, P4 ;  /* 0x0000003af9977211 */ /* 0x000fc400020f0eff */
[-C--:B------:R-:W-:Y:S02]  /*aaf0*/  LEA.HI.X.SX32 R169, R240, R58.reuse, 0x1, P3 ;  /* 0x0000003af0a97211 */ /* 0x080fe400018f0eff */
[----:B------:R-:W-:Y:S02]  /*ab00*/  LEA.HI.X.SX32 R149, R250, R58, 0x1, P5 ;  /* 0x0000003afa957211 */ /* 0x000fe400028f0eff */
[----:B------:R-:W-:Y:S02]  /*ab10*/  IADD3 R160, P3, PT, R10, R244, RZ ;  /* 0x000000f40aa07210 */ /* 0x000fe40007f7e0ff */
[-C--:B------:R-:W-:Y:S02]  /*ab20*/  LEA.HI.X.SX32 R195, R227, R58.reuse, 0x1, P2 ;  /* 0x0000003ae3c37211 */ /* 0x080fe400010f0eff */
[----:B------:R-:W-:Y:S02]  /*ab30*/  LEA.HI.X.SX32 R161, R244, R58, 0x1, P3 ;  /* 0x0000003af4a17211 */ /* 0x000fe400018f0eff */
[----:B------:R-:W-:-:S02]  /*ab40*/  IADD3 R152, P3, PT, R10, R248, RZ ;  /* 0x000000f80a987210 */ /* 0x000fc40007f7e0ff */
[----:B------:R-:W-:Y:S02]  /*ab50*/  IADD3 R186, P2, PT, R10, R231, RZ ;  /* 0x000000e70aba7210 */ /* 0x000fe40007f5e0ff */
[-C--:B------:R-:W-:Y:S02]  /*ab60*/  LEA.HI.X.SX32 R153, R248, R58.reuse, 0x1, P3 ;  /* 0x0000003af8997211 */ /* 0x080fe400018f0eff */
[----:B------:R-:W-:Y:S02]  /*ab70*/  LEA.HI.X.SX32 R187, R231, R58, 0x1, P2 ;  /* 0x0000003ae7bb7211 */ /* 0x000fe400010f0eff */
[----:B------:R-:W-:-:S04]  /*ab80*/  IADD3 R178, P2, PT, R10, R235, RZ ;  /* 0x000000eb0ab27210 */ /* 0x000fc80007f5e0ff */
        /* <DEDUP_REMOVED lines=8> */
[-C--:B------:R-:W-:Y:S02]  /*ac10*/  LEA.HI.X.SX32 R147, R251, R58.reuse, 0x1, P2 ;  /* 0x0000003afb937211 */ /* 0x080fe400010f0eff */
[C---:B---3--:R-:W-:Y:S02]  /*ac20*/  IADD3 R144, P3, PT, R10.reuse, R145, RZ ;  /* 0x000000910a907210 */ /* 0x048fe40007f7e0ff */
[C---:B--2---:R-:W-:Y:S02]  /*ac30*/  IADD3 R142, P4, PT, R10.reuse, R209, RZ ;  /* 0x000000d10a8e7210 */ /* 0x044fe40007f9e0ff */
[----:B------:R-:W-:Y:S02]  /*ac40*/  LEA.HI.X.SX32 R145, R145, R58, 0x1, P3 ;  /* 0x0000003a91917211 */ /* 0x000fe400018f0eff */
[----:B----4-:R-:W-:Y:S02]  /*ac50*/  IADD3 R140, P5, PT, R10, R216, RZ ;  /* 0x000000d80a8c7210 */ /* 0x010fe40007fbe0ff */
[----:B------:R-:W-:-:S02]  /*ac60*/  LEA.HI.X.SX32 R143, R209, R58, 0x1, P4 ;  /* 0x0000003ad18f7211 */ /* 0x000fc400020f0eff */
[----:B------:R-:W2:Y:S01]  /*ac70*/  LDL.LU R209, [R1+0x60] ;  /* 0x0000600001d17983 */ /* 0x000ea20000300800 */
[----:B------:R-:W-:Y:S02]  /*ac80*/  LEA.HI.X.SX32 R141, R216, R58, 0x1, P5 ;  /* 0x0000003ad88d7211 */ /* 0x000fe400028f0eff */
[C---:B------:R-:W-:Y:S01]  /*ac90*/  IADD3 R138, P2, PT, R10.reuse, R139, RZ ;  /* 0x0000008b0a8a7210 */ /* 0x040fe20007f5e0ff */
[----:B------:R-:W3:Y:S01]  /*aca0*/  LDL.LU R216, [R1+0x64] ;  /* 0x0000640001d87983 */ /* 0x000ee20000300800 */
[----:B------:R-:W-:-:S04]  /*acb0*/  IADD3 R136, P3, PT, R10, R217, RZ ;  /* 0x000000d90a887210 */ /* 0x000fc80007f7e0ff */
[----:B------:R-:W-:Y:S02]  /*acc0*/  LEA.HI.X.SX32 R137, R217, R58, 0x1, P3 ;  /* 0x0000003ad9897211 */ /* 0x000fe400018f0eff */
[----:B------:R-:W4:Y:S01]  /*acd0*/  LDL.LU R217, [R1+0x68] ;  /* 0x0000680001d97983 */ /* 0x000f220000300800 */
[----:B------:R-:W-:-:S03]  /*ace0*/  IADD3 R134, P4, PT, R10, R135, RZ ;  /* 0x000000870a867210 */ /* 0x000fc60007f9e0ff */
[----:B------:R-:W4:Y:S01]  /*acf0*/  LDL.LU R77, [R1+0x6c] ;  /* 0x00006c00014d7983 */ /* 0x000f220000300800 */
[----:B------:R-:W-:-:S03]  /*ad00*/  IADD3 R132, P5, PT, R10, R133, RZ ;  /* 0x000000850a847210 */ /* 0x000fc60007fbe0ff */
[----:B------:R-:W4:Y:S01]  /*ad10*/  LDL.LU R24, [R1+0x70] ;  /* 0x0000700001187983 */ /* 0x000f220000300800 */
[----:B------:R-:W-:-:S03]  /*ad20*/  LEA.HI.X.SX32 R139, R139, R58, 0x1, P2 ;  /* 0x0000003a8b8b7211 */ /* 0x000fc600010f0eff */
[----:B------:R-:W4:Y:S01]  /*ad30*/  LDL.LU R85, [R1+0x74] ;  /* 0x0000740001557983 */ /* 0x000f220000300800 */
[----:B------:R-:W-:-:S03]  /*ad40*/  IADD3 R130, P2, PT, R10, R224, RZ ;  /* 0x000000e00a827210 */ /* 0x000fc60007f5e0ff */
[----:B------:R-:W4:Y:S01]  /*ad50*/  LDL.LU R95, [R1+0x78] ;  /* 0x00007800015f7983 */ /* 0x000f220000300800 */
[----:B------:R-:W-:-:S03]  /*ad60*/  IADD3 R128, P3, PT, R10, R206, RZ ;  /* 0x000000ce0a807210 */ /* 0x000fc60007f7e0ff */
[----:B------:R-:W4:Y:S01]  /*ad70*/  LDL.LU R97, [R1+0x7c] ;  /* 0x00007c0001617983 */ /* 0x000f220000300800 */
[----:B------:R-:W-:-:S03]  /*ad80*/  LEA.HI.X.SX32 R135, R135, R58, 0x1, P4 ;  /* 0x0000003a87877211 */ /* 0x000fc600020f0eff */
[----:B------:R-:W4:Y:S01]  /*ad90*/  LDL.LU R113, [R1+0x80] ;  /* 0x0000800001717983 */ /* 0x000f220000300800 */
[C---:B------:R-:W-:Y:S02]  /*ada0*/  IADD3 R96, P4, PT, R10.reuse, R207, RZ ;  /* 0x000000cf0a607210 */ /* 0x040fe40007f9e0ff */
[----:B------:R-:W-:Y:S01]  /*adb0*/  LEA.HI.X.SX32 R133, R133, R58, 0x1, P5 ;  /* 0x0000003a85857211 */ /* 0x000fe200028f0eff */
[----:B------:R-:W4:Y:S01]  /*adc0*/  LDL.LU R112, [R1+0x84] ;  /* 0x0000840001707983 */ /* 0x000f220000300800 */
[----:B------:R-:W-:Y:S02]  /*add0*/  IADD3 R92, P5, PT, R10, R214, RZ ;  /* 0x000000d60a5c7210 */ /* 0x000fe40007fbe0ff */
[-C--:B------:R-:W-:Y:S01]  /*ade0*/  LEA.HI.X.SX32 R131, R224, R58.reuse, 0x1, P2 ;  /* 0x0000003ae0837211 */ /* 0x080fe200010f0eff */
[----:B------:R-:W4:Y:S01]  /*adf0*/  LDL.LU R99, [R1+0x88] ;  /* 0x0000880001637983 */ /* 0x000f220000300800 */
[----:B------:R-:W-:Y:S02]  /*ae00*/  IADD3 R88, P2, PT, R10, R215, RZ ;  /* 0x000000d70a587210 */ /* 0x000fe40007f5e0ff */
[----:B------:R-:W-:Y:S01]  /*ae10*/  LEA.HI.X.SX32 R129, R206, R58, 0x1, P3 ;  /* 0x0000003ace817211 */ /* 0x000fe200018f0eff */
[----:B------:R-:W4:Y:S01]  /*ae20*/  LDL.LU R224, [R1+0x8c] ;  /* 0x00008c0001e07983 */ /* 0x000f220000300800 */
[----:B------:R-:W-:-:S02]  /*ae30*/  IADD3 R84, P3, PT, R10, R200, RZ ;  /* 0x000000c80a547210 */ /* 0x000fc40007f7e0ff */
[-C--:B------:R-:W-:Y:S01]  /*ae40*/  LEA.HI.X.SX32 R125, R207, R58.reuse, 0x1, P4 ;  /* 0x0000003acf7d7211 */ /* 0x080fe200020f0eff */
[----:B------:R-:W4:Y:S01]  /*ae50*/  LDL.LU R206, [R1+0x90] ;  /* 0x0000900001ce7983 */ /* 0x000f220000300800 */
[----:B------:R-:W-:Y:S02]  /*ae60*/  IADD3 R22, P4, PT, R10, R201, RZ ;  /* 0x000000c90a167210 */ /* 0x000fe40007f9e0ff */
[----:B------:R-:W-:Y:S01]  /*ae70*/  LEA.HI.X.SX32 R106, R214, R58, 0x1, P5 ;  /* 0x0000003ad66a7211 */ /* 0x000fe200028f0eff */
[----:B------:R-:W4:Y:S01]  /*ae80*/  LDL.LU R207, [R1+0x94] ;  /* 0x0000940001cf7983 */ /* 0x000f220000300800 */
[----:B------:R-:W-:Y:S02]  /*ae90*/  IADD3 R20, P5, PT, R10, R208, RZ ;  /* 0x000000d00a147210 */ /* 0x000fe40007fbe0ff */
[-C--:B------:R-:W-:Y:S01]  /*aea0*/  LEA.HI.X.SX32 R104, R215, R58.reuse, 0x1, P2 ;  /* 0x0000003ad7687211 */ /* 0x080fe200010f0eff */
[----:B------:R-:W4:Y:S01]  /*aeb0*/  LDL.LU R214, [R1+0x98] ;  /* 0x0000980001d67983 */ /* 0x000f220000300800 */
[----:B------:R-:W-:-:S03]  /*aec0*/  LEA.HI.X.SX32 R102, R200, R58, 0x1, P3 ;  /* 0x0000003ac8667211 */ /* 0x000fc600018f0eff */
[----:B------:R-:W4:Y:S01]  /*aed0*/  LDL.LU R215, [R1+0x9c] ;  /* 0x00009c0001d77983 */ /* 0x000f220000300800 */
[----:B------:R-:W-:-:S03]  /*aee0*/  LEA.HI.X.SX32 R100, R201, R58, 0x1, P4 ;  /* 0x0000003ac9647211 */ /* 0x000fc600020f0eff */
[----:B------:R-:W4:Y:S01]  /*aef0*/  LDL.LU R200, [R1+0xa0] ;  /* 0x0000a00001c87983 */ /* 0x000f220000300800 */
[----:B------:R-:W-:-:S03]  /*af00*/  LEA.HI.X.SX32 R98, R208, R58, 0x1, P5 ;  /* 0x0000003ad0627211 */ /* 0x000fc600028f0eff */
[----:B------:R-:W4:Y:S04]  /*af10*/  LDL.LU R201, [R1+0xa4] ;  /* 0x0000a40001c97983 */ /* 0x000f280000300800 */
[----:B------:R-:W4:Y:S01]  /*af20*/  LDL.LU R208, [R1+0xa8] ;  /* 0x0000a80001d07983 */ /* 0x000f220000300800 */
[----:B------:R-:W-:Y:S01]  /*af30*/  IMAD R202, R225, UR16, RZ ;  /* 0x00000010e1ca7c24 */ /* 0x000fe2000f8e02ff */
[C---:B--2---:R-:W-:Y:S02]  /*af40*/  IADD3 R18, P2, PT, R10.reuse, R209, RZ ;  /* 0x000000d10a127210 */ /* 0x044fe40007f5e0ff */
[----:B---3--:R-:W-:Y:S02]  /*af50*/  IADD3 R19, P3, PT, R10, R216, RZ ;  /* 0x000000d80a137210 */ /* 0x008fe40007f7e0ff */
[----:B------:R-:W-:-:S02]  /*af60*/  LEA.HI.X.SX32 R94, R209, R58, 0x1, P2 ;  /* 0x0000003ad15e7211 */ /* 0x000fc400010f0eff */
[----:B------:R-:W-:Y:S01]  /*af70*/  LEA.HI.X.SX32 R90, R216, R58, 0x1, P3 ;  /* 0x0000003ad85a7211 */ /* 0x000fe200018f0eff */
[----:B------:R-:W2:Y:S04]  /*af80*/  LDL.LU R209, [R1+0xac] ;  /* 0x0000ac0001d17983 */ /* 0x000ea80000300800 */
[----:B------:R-:W3:Y:S01]  /*af90*/  LDL.LU R216, [R1+0xb0] ;  /* 0x0000b00001d87983 */ /* 0x000ee20000300800 */
[----:B----4-:R-:W-:-:S04]  /*afa0*/  IADD3 R21, P4, PT, R10, R217, RZ ;  /* 0x000000d90a157210 */ /* 0x010fc80007f9e0ff */
[----:B------:R-:W-:Y:S02]  /*afb0*/  LEA.HI.X.SX32 R86, R217, R58, 0x1, P4 ;  /* 0x0000003ad9567211 */ /* 0x000fe400020f0eff */
[----:B------:R-:W4:Y:S04]  /*afc0*/  LDL.LU R217, [R1+0xb4] ;  /* 0x0000b40001d97983 */ /* 0x000f280000300800 */
[----:B------:R-:W2:Y:S01]  /*afd0*/  LDL.LU R225, [R1+0x13c] ;  /* 0x00013c0001e17983 */ /* 0x000ea20000300800 */
[----:B------:R-:W-:-:S04]  /*afe0*/  IADD3 R25, P2, PT, R10, R24, RZ ;  /* 0x000000180a197210 */ /* 0x000fc80007f5e0ff */
[----:B------:R-:W-:Y:S02]  /*aff0*/  LEA.HI.X.SX32 R24, R24, R58, 0x1, P2 ;  /* 0x0000003a18187211 */ /* 0x000fe400010f0eff */
[----:B------:R-:W-:-:S04]  /*b000*/  IADD3 R33, P2, PT, R10, R113, RZ ;  /* 0x000000710a217210 */ /* 0x000fc80007f5e0ff */
[----:B------:R-:W-:Y:S02]  /*b010*/  LEA.HI.X.SX32 R32, R113, R58, 0x1, P2 ;  /* 0x0000003a71207211 */ /* 0x000fe400010f0eff */
[C---:B------:R-:W-:Y:S02]  /*b020*/  IADD3 R23, P5, PT, R10.reuse, R77, RZ ;  /* 0x0000004d0a177210 */ /* 0x040fe40007fbe0ff */
[C---:B------:R-:W-:Y:S02]  /*b030*/  IADD3 R27, P3, PT, R10.reuse, R85, RZ ;  /* 0x000000550a1b7210 */ /* 0x040fe40007f7e0ff */
[----:B------:R-:W-:-:S04]  /*b040*/  IADD3 R41, P2, PT, R10, R206, RZ ;  /* 0x000000ce0a297210 */ /* 0x000fc80007f5e0ff */
[-C--:B------:R-:W-:Y:S02]  /*b050*/  LEA.HI.X.SX32 R40, R206, R58.reuse, 0x1, P2 ;  /* 0x0000003ace287211 */ /* 0x080fe400010f0eff */
[-C--:B------:R-:W-:Y:S02]  /*b060*/  LEA.HI.X.SX32 R82, R77, R58.reuse, 0x1, P5 ;  /* 0x0000003a4d527211 */ /* 0x080fe400028f0eff */
[C---:B------:R-:W-:Y:S02]  /*b070*/  IADD3 R29, P4, PT, R10.reuse, R95, RZ ;  /* 0x0000005f0a1d7210 */ /* 0x040fe40007f9e0ff */
[C---:B------:R-:W-:Y:S02]  /*b080*/  IADD3 R31, P5, PT, R10.reuse, R97, RZ ;  /* 0x000000610a1f7210 */ /* 0x040fe40007fbe0ff */
[----:B------:R-:W-:Y:S02]  /*b090*/  LEA.HI.X.SX32 R26, R85, R58, 0x1, P3 ;  /* 0x0000003a551a7211 */ /* 0x000fe400018f0eff */
[----:B------:R-:W-:-:S02]  /*b0a0*/  IADD3 R49, P2, PT, R10, R200, RZ ;  /* 0x000000c80a317210 */ /* 0x000fc40007f5e0ff */
[----:B------:R-:W-:Y:S02]  /*b0b0*/  IADD3 R35, P3, PT, R10, R112, RZ ;  /* 0x000000700a237210 */ /* 0x000fe40007f7e0ff */
[-C--:B------:R-:W-:Y:S02]  /*b0c0*/  LEA.HI.X.SX32 R48, R200, R58.reuse, 0x1, P2 ;  /* 0x0000003ac8307211 */ /* 0x080fe400010f0eff */
[-C--:B------:R-:W-:Y:S02]  /*b0d0*/  LEA.HI.X.SX32 R28, R95, R58.reuse, 0x1, P4 ;  /* 0x0000003a5f1c7211 */ /* 0x080fe400020f0eff */
[----:B------:R-:W-:Y:S02]  /*b0e0*/  LEA.HI.X.SX32 R30, R97, R58, 0x1, P5 ;  /* 0x0000003a611e7211 */ /* 0x000fe400028f0eff */
[C---:B------:R-:W-:Y:S02]  /*b0f0*/  IADD3 R37, P4, PT, R10.reuse, R99, RZ ;  /* 0x000000630a257210 */ /* 0x040fe40007f9e0ff */
[----:B------:R-:W-:-:S02]  /*b100*/  IADD3 R39, P5, PT, R10, R224, RZ ;  /* 0x000000e00a277210 */ /* 0x000fc40007fbe0ff */
[-C--:B------:R-:W-:Y:S02]  /*b110*/  LEA.HI.X.SX32 R34, R112, R58.reuse, 0x1, P3 ;  /* 0x0000003a70227211 */ /* 0x080fe400018f0eff */
[----:B------:R-:W-:Y:S02]  /*b120*/  IADD3 R43, P3, PT, R10, R207, RZ ;  /* 0x000000cf0a2b7210 */ /* 0x000fe40007f7e0ff */
        /* <DEDUP_REMOVED lines=8> */
[----:B------:R-:W-:Y:S02]  /*b1b0*/  IADD3 R53, P4, PT, R10, R208, RZ ;  /* 0x000000d00a357210 */ /* 0x000fe40007f9e0ff */
[----:B------:R-:W-:-:S02]  /*b1c0*/  LEA.HI.X.SX32 R50, R201, R58, 0x1, P3 ;  /* 0x0000003ac9327211 */ /* 0x000fc400018f0eff */
[----:B------:R-:W-:Y:S01]  /*b1d0*/  LEA.HI.X.SX32 R52, R208, R58, 0x1, P4 ;  /* 0x0000003ad0347211 */ /* 0x000fe200020f0eff */
[----:B------:R-:W-:Y:S01]  /*b1e0*/  IMAD R127, R205, UR16, RZ ;  /* 0x00000010cd7f7c24 */ /* 0x000fe2000f8e02ff */
[----:B------:R-:W-:Y:S01]  /*b1f0*/  IADD3 R65, P4, PT, R8, R7, RZ ;  /* 0x0000000708417210 */ /* 0x000fe20007f9e0ff */
[----:B------:R-:W-:Y:S02]  /*b200*/  IMAD R112, R210, UR16, RZ ;  /* 0x00000010d2707c24 */ /* 0x000fe4000f8e02ff */
[----:B------:R-:W-:Y:S01]  /*b210*/  IMAD R201, R213, UR16, RZ ;  /* 0x00000010d5c97c24 */ /* 0x000fe2000f8e02ff */
[-C--:B------:R-:W-:Y:S01]  /*b220*/  LEA.HI.X.SX32 R64, R7, R118.reuse, 0x1, P4 ;  /* 0x0000007607407211 */ /* 0x080fe200020f0eff */
[----:B------:R-:W-:Y:S01]  /*b230*/  IMAD R200, R212, UR16, RZ ;  /* 0x00000010d4c87c24 */ /* 0x000fe2000f8e02ff */
[----:B------:R-:W-:Y:S01]  /*b240*/  LOP3.LUT R212, R2, 0x26, RZ, 0xfc, !PT ;  /* 0x0000002602d47812 */ /* 0x000fe200078efcff */
[----:B------:R-:W-:Y:S01]  /*b250*/  IMAD R114, R211, UR16, RZ ;  /* 0x00000010d3727c24 */ /* 0x000fe2000f8e02ff */
[----:B------:R-:W-:Y:S01]  /*b260*/  IADD3 R73, P4, PT, R8, R13, RZ ;  /* 0x0000000d08497210 */ /* 0x000fe20007f9e0ff */
[----:B------:R-:W-:Y:S01]  /*b270*/  IMAD R122, R219, UR16, RZ ;  /* 0x00000010db7a7c24 */ /* 0x000fe2000f8e02ff */
[----:B------:R-:W-:Y:S01]  /*b280*/  LOP3.LUT R205, R2, 0x28, RZ, 0xfc, !PT ;  /* 0x0000002802cd7812 */ /* 0x000fe200078efcff */
[----:B------:R-:W-:Y:S01]  /*b290*/  IMAD R126, R204, UR16, RZ ;  /* 0x00000010cc7e7c24 */ /* 0x000fe2000f8e02ff */
[----:B------:R-:W-:Y:S01]  /*b2a0*/  LEA.HI.X.SX32 R72, R13, R118, 0x1, P4 ;  /* 0x000000760d487211 */ /* 0x000fe200020f0eff */
[----:B------:R-:W-:Y:S01]  /*b2b0*/  IMAD R110, R203, UR16, RZ ;  /* 0x00000010cb6e7c24 */ /* 0x000fe2000f8e02ff */
[----:B------:R-:W-:Y:S01]  /*b2c0*/  LOP3.LUT R213, R2, 0x24, RZ, 0xfc, !PT ;  /* 0x0000002402d57812 */ /* 0x000fe200078efcff */
[----:B------:R-:W-:Y:S01]  /*b2d0*/  IMAD R204, R212, UR16, RZ ;  /* 0x00000010d4cc7c24 */ /* 0x000fe2000f8e02ff */
[----:B------:R-:W-:Y:S01]  /*b2e0*/  IADD3 R91, P4, PT, R8, R114, RZ ;  /* 0x00000072085b7210 */ /* 0x000fe20007f9e0ff */
[----:B------:R-:W-:Y:S01]  /*b2f0*/  IMAD R203, R205, UR16, RZ ;  /* 0x00000010cdcb7c24 */ /* 0x000fe2000f8e02ff */
[----:B------:R-:W-:Y:S01]  /*b300*/  LOP3.LUT R212, R2, 0x22, RZ, 0xfc, !PT ;  /* 0x0000002202d47812 */ /* 0x000fe200078efcff */
[----:B------:R-:W-:Y:S01]  /*b310*/  IMAD R205, R213, UR16, RZ ;  /* 0x00000010d5cd7c24 */ /* 0x000fe2000f8e02ff */
[----:B------:R-:W-:-:S02]  /*b320*/  LEA.HI.X.SX32 R114, R114, R118, 0x1, P4 ;  /* 0x0000007672727211 */ /* 0x000fc400020f0eff */
[----:B------:R-:W-:Y:S01]  /*b330*/  IADD3 R97, P4, PT, R8, R126, RZ ;  /* 0x0000007e08617210 */ /* 0x000fe20007f9e0ff */
[----:B------:R-:W-:Y:S01]  /*b340*/  IMAD R206, R212, UR16, RZ ;  /* 0x00000010d4ce7c24 */ /* 0x000fe2000f8e02ff */
[----:B------:R-:W-:Y:S01]  /*b350*/  LOP3.LUT R213, R2, 0x20, RZ, 0xfc, !PT ;  /* 0x0000002002d57812 */ /* 0x000fe200078efcff */
[----:B------:R-:W-:Y:S01]  /*b360*/  IMAD R208, R222, UR16, RZ ;  /* 0x00000010ded07c24 */ /* 0x000fe2000f8e02ff */
[-C--:B------:R-:W-:Y:S02]  /*b370*/  LEA.HI.X.SX32 R126, R126, R118.reuse, 0x1, P4 ;  /* 0x000000767e7e7211 */ /* 0x080fe400020f0eff */
[----:B------:R-:W-:Y:S01]  /*b380*/  IADD3 R111, P4, PT, R8, R205, RZ ;  /* 0x000000cd086f7210 */ /* 0x000fe20007f9e0ff */
[----:B------:R-:W-:Y:S01]  /*b390*/  IMAD R207, R213, UR16, RZ ;  /* 0x00000010d5cf7c24 */ /* 0x000fe2000f8e02ff */
[----:B------:R-:W-:Y:S01]  /*b3a0*/  SHF.R.S32.HI R120, RZ, 0x1f, R252 ;  /* 0x0000001fff787819 */ /* 0x000fe200000114fc */
[----:B------:R-:W-:Y:S01]  /*b3b0*/  IMAD R210, R220, UR16, RZ ;  /* 0x00000010dcd27c24 */ /* 0x000fe2000f8e02ff */
[----:B------:R-:W-:Y:S01]  /*b3c0*/  LEA.HI.X.SX32 R205, R205, R118, 0x1, P4 ;  /* 0x00000076cdcd7211 */ /* 0x000fe200020f0eff */
[----:B------:R-:W-:Y:S01]  /*b3d0*/  IMAD R211, R221, UR16, RZ ;  /* 0x00000010ddd37c24 */ /* 0x000fe2000f8e02ff */
[----:B------:R-:W-:-:S02]  /*b3e0*/  IADD3 R117, P4, PT, R8, R208, RZ ;  /* 0x000000d008757210 */ /* 0x000fc40007f9e0ff */
[----:B------:R-:W-:Y:S02]  /*b3f0*/  LEA.HI R120, R120, R252, RZ, 0x6 ;  /* 0x000000fc78787211 */ /* 0x000fe400078f30ff */
[----:B------:R-:W-:Y:S02]  /*b400*/  LEA.HI.X.SX32 R208, R208, R118, 0x1, P4 ;  /* 0x00000076d0d07211 */ /* 0x000fe400020f0eff */
[----:B------:R-:W-:Y:S01]  /*b410*/  IADD3 R81, P4, PT, R8, R17, RZ ;  /* 0x0000001108517210 */ /* 0x000fe20007f9e0ff */
[----:B-1----:R-:W-:-:S03]  /*b420*/  UIMAD.WIDE.U32 UR14, UR14, 0xc, UR6 ;  /* 0x0000000c0e0e78a5 */ /* 0x002fc6000f8e0006 */
[----:B------:R-:W-:Y:S01]  /*b430*/  LEA.HI.X.SX32 R80, R17, R118, 0x1, P4 ;  /* 0x0000007611507211 */ /* 0x000fe200020f0eff */
[----:B------:R-:W-:Y:S01]  /*b440*/  UIMAD.WIDE.U32 UR8, UR11, 0xc, UR4 ;  /* 0x0000000c0b0878a5 */ /* 0x000fe2000f8e0004 */
[----:B------:R-:W-:Y:S02]  /*b450*/  IMAD.SHL.U32 R13, R22, 0x4, RZ ;  /* 0x00000004160d7824 */ /* 0x000fe400078e00ff */
[----:B------:R-:W-:Y:S01]  /*b460*/  IMAD.SHL.U32 R17, R18, 0x4, RZ ;  /* 0x0000000412117824 */ /* 0x000fe200078e00ff */
[----:B------:R-:W-:Y:S01]  /*b470*/  SHF.L.U64.HI R125, R96, 0x2, R125 ;  /* 0x00000002607d7819 */ /* 0x000fe2000001027d */
[----:B------:R-:W-:Y:S01]  /*b480*/  IMAD.SHL.U32 R7, R92, 0x4, RZ ;  /* 0x000000045c077824 */ /* 0x000fe200078e00ff */
[----:B------:R-:W-:Y:S01]  /*b490*/  UIMAD UR12, UR12, 0xc, URZ ;  /* 0x0000000c0c0c78a4 */ /* 0x000fe2000f8e02ff */
[----:B------:R-:W-:Y:S01]  /*b4a0*/  SHF.L.U64.HI R199, R198, 0x2, R199 ;  /* 0x00000002c6c77819 */ /* 0x000fe200000102c7 */
[----:B------:R-:W-:Y:S01]  /*b4b0*/  UIMAD UR10, UR10, 0xc, URZ ;  /* 0x0000000c0a0a78a4 */ /* 0x000fe2000f8e02ff */
[----:B------:R-:W-:Y:S01]  /*b4c0*/  SHF.L.U64.HI R197, R196, 0x2, R197 ;  /* 0x00000002c4c57819 */ /* 0x000fe200000102c5 */
[----:B------:R-:W-:Y:S01]  /*b4d0*/  VIADD R124, R124, 0xffffff40 ;  /* 0xffffff407c7c7836 */ /* 0x000fe20000000000 */
[----:B------:R-:W-:Y:S01]  /*b4e0*/  SHF.L.U64.HI R195, R194, 0x2, R195 ;  /* 0x00000002c2c37819 */ /* 0x000fe200000102c3 */
[----:B------:R-:W-:Y:S01]  /*b4f0*/  IMAD.SHL.U32 R198, R198, 0x4, RZ ;  /* 0x00000004c6c67824 */ /* 0x000fe200078e00ff */
        /* <DEDUP_REMOVED lines=78> */
[----:B------:R-:W-:-:S02]  /*b9e0*/  SHF.L.U64.HI R36, R37, 0x2, R36 ;  /* 0x0000000225247819 */ /* 0x000fc40000010224 */
[----:B---3--:R-:W-:-:S04]  /*b9f0*/  IADD3 R57, P2, PT, R10, R216, RZ ;  /* 0x000000d80a397210 */ /* 0x008fc80007f5e0ff */
[----:B------:R-:W-:Y:S02]  /*ba00*/  LEA.HI.X.SX32 R56, R216, R58, 0x1, P2 ;  /* 0x0000003ad8387211 */ /* 0x000fe400010f0eff */
[----:B------:R-:W-:-:S04]  /*ba10*/  IADD3 R61, P2, PT, R8, R5, RZ ;  /* 0x00000005083d7210 */ /* 0x000fc80007f5e0ff */
[-C--:B------:R-:W-:Y:S02]  /*ba20*/  LEA.HI.X.SX32 R60, R5, R118.reuse, 0x1, P2 ;  /* 0x00000076053c7211 */ /* 0x080fe400010f0eff */
[----:B------:R-:W-:Y:S02]  /*ba30*/  IADD3 R69, P2, PT, R8, R11, RZ ;  /* 0x0000000b08457210 */ /* 0x000fe40007f5e0ff */
[C---:B--2---:R-:W-:Y:S02]  /*ba40*/  IADD3 R55, P5, PT, R10.reuse, R209, RZ ;  /* 0x000000d10a377210 */ /* 0x044fe40007fbe0ff */
[----:B------:R-:W-:Y:S02]  /*ba50*/  LEA.HI.X.SX32 R68, R11, R118, 0x1, P2 ;  /* 0x000000760b447211 */ /* 0x000fe400010f0eff */
[----:B----4-:R-:W-:Y:S02]  /*ba60*/  IADD3 R59, P3, PT, R10, R217, RZ ;  /* 0x000000d90a3b7210 */ /* 0x010fe40007f7e0ff */
[----:B------:R-:W-:-:S02]  /*ba70*/  IADD3 R77, P2, PT, R8, R15, RZ ;  /* 0x0000000f084d7210 */ /* 0x000fc40007f5e0ff */
[-C--:B------:R-:W-:Y:S02]  /*ba80*/  LEA.HI.X.SX32 R54, R209, R58.reuse, 0x1, P5 ;  /* 0x0000003ad1367211 */ /* 0x080fe400028f0eff */
[----:B------:R-:W-:Y:S02]  /*ba90*/  LEA.HI.X.SX32 R58, R217, R58, 0x1, P3 ;  /* 0x0000003ad93a7211 */ /* 0x000fe400018f0eff */
[----:B------:R-:W-:Y:S02]  /*baa0*/  LEA.HI.X.SX32 R76, R15, R118, 0x1, P2 ;  /* 0x000000760f4c7211 */ /* 0x000fe400010f0eff */
[C---:B------:R-:W-:Y:S02]  /*bab0*/  IADD3 R63, P3, PT, R8.reuse, R6, RZ ;  /* 0x00000006083f7210 */ /* 0x040fe40007f7e0ff */
[----:B------:R-:W-:Y:S02]  /*bac0*/  IADD3 R85, P2, PT, R8, R108, RZ ;  /* 0x0000006c08557210 */ /* 0x000fe40007f5e0ff */
[----:B------:R-:W-:-:S02]  /*bad0*/  LEA.HI.X.SX32 R62, R6, R118, 0x1, P3 ;  /* 0x00000076063e7211 */ /* 0x000fc400018f0eff */
[----:B------:R-:W-:Y:S02]  /*bae0*/  LEA.HI.X.SX32 R108, R108, R118, 0x1, P2 ;  /* 0x000000766c6c7211 */ /* 0x000fe400010f0eff */
[C---:B------:R-:W-:Y:S02]  /*baf0*/  IADD3 R71, P3, PT, R8.reuse, R12, RZ ;  /* 0x0000000c08477210 */ /* 0x040fe40007f7e0ff */
[----:B------:R-:W-:Y:S02]  /*bb00*/  IADD3 R93, P2, PT, R8, R116, RZ ;  /* 0x00000074085d7210 */ /* 0x000fe40007f5e0ff */
[-C--:B------:R-:W-:Y:S02]  /*bb10*/  LEA.HI.X.SX32 R70, R12, R118.reuse, 0x1, P3 ;  /* 0x000000760c467211 */ /* 0x080fe400018f0eff */
[----:B------:R-:W-:Y:S02]  /*bb20*/  LEA.HI.X.SX32 R116, R116, R118, 0x1, P2 ;  /* 0x0000007674747211 */ /* 0x000fe400010f0eff */
[----:B------:R-:W-:-:S02]  /*bb30*/  IADD3 R79, P3, PT, R8, R16, RZ ;  /* 0x00000010084f7210 */ /* 0x000fc40007f7e0ff */
[----:B------:R-:W-:Y:S02]  /*bb40*/  IADD3 R99, P2, PT, R8, R127, RZ ;  /* 0x0000007f08637210 */ /* 0x000fe40007f5e0ff */
[-C--:B------:R-:W-:Y:S02]  /*bb50*/  LEA.HI.X.SX32 R78, R16, R118.reuse, 0x1, P3 ;  /* 0x00000076104e7211 */ /* 0x080fe400018f0eff */
        /* <DEDUP_REMOVED lines=10> */
[C---:B------:R-:W-:Y:S02]  /*bc00*/  IADD3 R107, P2, PT, R8.reuse, R203, RZ ;  /* 0x000000cb086b7210 */ /* 0x040fe40007f5e0ff */
[----:B------:R-:W-:Y:S01]  /*bc10*/  IADD3 R67, P5, PT, R8, R9, RZ ;  /* 0x0000000908437210 */ /* 0x000fe20007fbe0ff */
[----:B------:R-:W-:Y:S01]  /*bc20*/  IMAD R209, R223, UR16, RZ ;  /* 0x00000010dfd17c24 */ /* 0x000fe2000f8e02ff */
[-C--:B------:R-:W-:Y:S02]  /*bc30*/  LEA.HI.X.SX32 R200, R200, R118.reuse, 0x1, P3 ;  /* 0x00000076c8c87211 */ /* 0x080fe400018f0eff */
[-C--:B------:R-:W-:Y:S02]  /*bc40*/  LEA.HI.X.SX32 R203, R203, R118.reuse, 0x1, P2 ;  /* 0x00000076cbcb7211 */ /* 0x080fe400010f0eff */
[----:B------:R-:W-:Y:S02]  /*bc50*/  LEA.HI.X.SX32 R66, R9, R118, 0x1, P5 ;  /* 0x0000007609427211 */ /* 0x000fe400028f0eff */
[----:B------:R-:W-:-:S02]  /*bc60*/  IADD3 R109, P3, PT, R8, R204, RZ ;  /* 0x000000cc086d7210 */ /* 0x000fc40007f7e0ff */
[C---:B------:R-:W-:Y:S02]  /*bc70*/  IADD3 R113, P2, PT, R8.reuse, R206, RZ ;  /* 0x000000ce08717210 */ /* 0x040fe40007f5e0ff */
[----:B------:R-:W-:Y:S02]  /*bc80*/  IADD3 R75, P5, PT, R8, R14, RZ ;  /* 0x0000000e084b7210 */ /* 0x000fe40007fbe0ff */
        /* <DEDUP_REMOVED lines=10> */
[----:B------:R-:W-:Y:S02]  /*bd30*/  IADD3 R123, P3, PT, R8, R211, RZ ;  /* 0x000000d3087b7210 */ /* 0x000fe40007f7e0ff */
[----:B------:R-:W-:Y:S02]  /*bd40*/  SHF.L.U64.HI R10, R84, 0x2, R102 ;  /* 0x00000002540a7819 */ /* 0x000fe40000010266 */
[----:B------:R-:W-:Y:S02]  /*bd50*/  IADD3 R83, P5, PT, R8, R225, RZ ;  /* 0x000000e108537210 */ /* 0x000fe40007fbe0ff */
[----:B------:R-:W-:Y:S02]  /*bd60*/  SHF.L.U64.HI R102, R103, 0x2, R201 ;  /* 0x0000000267667819 */ /* 0x000fe400000102c9 */
[----:B------:R-:W-:Y:S02]  /*bd70*/  SHF.R.S32.HI R201, RZ, 0x6, R120 ;  /* 0x00000006ffc97819 */ /* 0x000fe40000011478 */
[----:B------:R-:W-:-:S02]  /*bd80*/  LEA.HI.X.SX32 R210, R210, R118, 0x1, P2 ;  /* 0x00000076d2d27211 */ /* 0x000fc400010f0eff */
[-C--:B------:R-:W-:Y:S02]  /*bd90*/  LEA.HI.X.SX32 R211, R211, R118.reuse, 0x1, P3 ;  /* 0x00000076d3d37211 */ /* 0x080fe400018f0eff */
[----:B------:R-:W-:Y:S02]  /*bda0*/  SHF.L.U64.HI R12, R22, 0x2, R100 ;  /* 0x00000002160c7819 */ /* 0x000fe40000010264 */
[----:B------:R-:W-:Y:S02]  /*bdb0*/  LEA.HI.X.SX32 R118, R225, R118, 0x1, P5 ;  /* 0x00000076e1767211 */ /* 0x000fe400028f0eff */
[----:B------:R-:W-:Y:S01]  /*bdc0*/  SHF.L.U64.HI R100, R101, 0x2, R200 ;  /* 0x0000000265647819 */ /* 0x000fe200000102c8 */
[----:B------:R-:W-:Y:S01]  /*bdd0*/  IMAD.SHL.U32 R15, R20, 0x4, RZ ;  /* 0x00000004140f7824 */ /* 0x000fe200078e00ff */
[----:B------:R-:W-:Y:S01]  /*bde0*/  VIMNMX R200, PT, PT, R201, 0x2, !PT ;  /* 0x00000002c9c87848 */ /* 0x000fe20007fe0100 */
[----:B------:R-:W-:Y:S01]  /*bdf0*/  IMAD.SHL.U32 R9, R88, 0x4, RZ ;  /* 0x0000000458097824 */ /* 0x000fe200078e00ff */
[----:B------:R-:W-:Y:S01]  /*be00*/  SHF.L.U64.HI R14, R20, 0x2, R98 ;  /* 0x00000002140e7819 */ /* 0x000fe20000010262 */
[----:B------:R-:W-:Y:S01]  /*be10*/  IMAD.SHL.U32 R11, R84, 0x4, RZ ;  /* 0x00000004540b7824 */ /* 0x000fe200078e00ff */
[----:B------:R-:W-:Y:S01]  /*be20*/  SHF.L.U64.HI R16, R18, 0x2, R94 ;  /* 0x0000000212107819 */ /* 0x000fe2000001025e */
[----:B------:R-:W-:Y:S01]  /*be30*/  IMAD.SHL.U32 R5, R96, 0x4, RZ ;  /* 0x0000000460057824 */ /* 0x000fe200078e00ff */
[----:B------:R-:W-:-:S02]  /*be40*/  SHF.L.U64.HI R6, R92, 0x2, R106 ;  /* 0x000000025c067819 */ /* 0x000fc4000001026a */
[----:B------:R-:W-:Y:S02]  /*be50*/  SHF.L.U64.HI R8, R88, 0x2, R104 ;  /* 0x0000000258087819 */ /* 0x000fe40000010268 */
[----:B------:R-:W-:Y:S02]  /*be60*/  SHF.L.U64.HI R18, R19, 0x2, R90 ;  /* 0x0000000213127819 */ /* 0x000fe4000001025a */
[----:B------:R-:W-:Y:S02]  /*be70*/  SHF.L.U64.HI R20, R21, 0x2, R86 ;  /* 0x0000000215147819 */ /* 0x000fe40000010256 */
[----:B------:R-:W-:Y:S02]  /*be80*/  SHF.L.U64.HI R22, R23, 0x2, R82 ;  /* 0x0000000217167819 */ /* 0x000fe40000010252 */
[----:B------:R-:W-:Y:S02]  /*be90*/  SHF.L.U64.HI R82, R83, 0x2, R118 ;  /* 0x0000000253527819 */ /* 0x000fe40000010276 */
[----:B------:R-:W-:-:S02]  /*bea0*/  SHF.L.U64.HI R84, R85, 0x2, R108 ;  /* 0x0000000255547819 */ /* 0x000fc4000001026c */
[----:B------:R-:W-:Y:S02]  /*beb0*/  SHF.L.U64.HI R86, R87, 0x2, R110 ;  /* 0x0000000257567819 */ /* 0x000fe4000001026e */
[----:B------:R-:W-:Y:S02]  /*bec0*/  SHF.L.U64.HI R88, R89, 0x2, R112 ;  /* 0x0000000259587819 */ /* 0x000fe40000010270 */
[----:B------:R-:W-:Y:S02]  /*bed0*/  SHF.L.U64.HI R90, R91, 0x2, R114 ;  /* 0x000000025b5a7819 */ /* 0x000fe40000010272 */
[----:B------:R-:W-:Y:S02]  /*bee0*/  SHF.L.U64.HI R92, R93, 0x2, R116 ;  /* 0x000000025d5c7819 */ /* 0x000fe40000010274 */
        /* <DEDUP_REMOVED lines=69> */
[----:B------:R-:W-:-:S02]  /*c340*/  IMAD.SHL.U32 R95, R95, 0x4, RZ ;  /* 0x000000045f5f7824 */ /* 0x000fc400078e00ff */
[----:B------:R-:W-:Y:S02]  /*c350*/  IMAD.SHL.U32 R97, R97, 0x4, RZ ;  /* 0x0000000461617824 */ /* 0x000fe400078e00ff */
[----:B------:R-:W-:Y:S02]  /*c360*/  IMAD.SHL.U32 R99, R99, 0x4, RZ ;  /* 0x0000000463637824 */ /* 0x000fe400078e00ff */
[----:B------:R-:W-:Y:S02]  /*c370*/  IMAD.SHL.U32 R101, R101, 0x4, RZ ;  /* 0x0000000465657824 */ /* 0x000fe400078e00ff */
[----:B------:R-:W-:Y:S02]  /*c380*/  IMAD.SHL.U32 R103, R103, 0x4, RZ ;  /* 0x0000000467677824 */ /* 0x000fe400078e00ff */
[----:B------:R-:W-:Y:S02]  /*c390*/  IMAD.SHL.U32 R105, R105, 0x4, RZ ;  /* 0x0000000469697824 */ /* 0x000fe400078e00ff */
        /* <DEDUP_REMOVED lines=9> */
[----:B------:R-:W-:Y:S02]  /*c430*/  VIADD R201, R201, 0xfffffffd ;  /* 0xfffffffdc9c97836 */ /* 0x000fe40000000000 */
[----:B------:R-:W-:Y:S02]  /*c440*/  VIADD R200, R200, 0xffffffff ;  /* 0xffffffffc8c87836 */ /* 0x000fe40000000000 */
[----:B------:R-:W-:Y:S01]  /*c450*/  IMAD.MOV.U32 R126, RZ, RZ, RZ ;  /* 0x000000ffff7e7224 */ /* 0x000fe200078e00ff */
[----:B------:R-:W-:Y:S01]  /*c460*/  UMOV UR39, 0x1 ;  /* 0x0000000100277882 */ /* 0x000fe20000000000 */
[----:B------:R-:W-:Y:S01]  /*c470*/  UMOV UR38, 0x2 ;  /* 0x0000000200267882 */ /* 0x000fe20000000000 */
[----:B------:R-:W-:Y:S01]  /*c480*/  UMOV UR6, URZ ;  /* 0x000000ff00067c82 */ /* 0x000fe20008000000 */
[----:B------:R-:W-:Y:S01]  /*c490*/  UMOV UR5, URZ ;  /* 0x000000ff00057c82 */ /* 0x000fe20008000000 */
[----:B------:R-:W-:Y:S01]  /*c4a0*/  UMOV UR4, URZ ;  /* 0x000000ff00047c82 */ /* 0x000fe20008000000 */
[----:B------:R-:W-:-:S02]  /*c4b0*/  UIADD3 UR37, UPT, UPT, UR15, UR12, URZ ;  /* 0x0000000c0f257290 */ /* 0x000fc4000fffe0ff */
[----:B------:R-:W-:Y:S01]  /*c4c0*/  UIADD3 UR36, UPT, UPT, UR9, UR10, URZ ;  /* 0x0000000a09247290 */ /* 0x000fe2000fffe0ff */
[----:B------:R-:W-:Y:S01]  /*c4d0*/  UMOV UR68, UR14 ;  /* 0x0000000e00447c82 */ /* 0x000fe20008000000 */
[----:B------:R-:W-:-:S10]  /*c4e0*/  UMOV UR70, UR8 ;  /* 0x0000000800467c82 */ /* 0x000fd40008000000 */
.L_x_10:
[----:B------:R-:W-:Y:S01]  /*c4f0*/  UIADD3 UR6, UPT, UPT, UR6, 0x1, URZ ;  /* 0x0000000106067890 */ /* 0x000fe2000fffe0ff */
[----:B------:R-:W-:-:S04]  /*c500*/  DEPBAR.LE SB0, 0x2 ;  /* 0x000080800000791a */ /* 0x000fc80000000000 */
[----:B------:R-:W-:Y:S01]  /*c510*/  ULEA UR30, UR39, UR33, 0x3 ;  /* 0x00000021271e7291 */ /* 0x000fe2000f8e18ff */
[----:B------:R-:W-:Y:S01]  /*c520*/  IMAD.U32 R126, R126, -0x80000000, RZ ;  /* 0x800000007e7e7824 */ /* 0x000fe200078e00ff */
[----:B------:R-:W-:Y:S02]  /*c530*/  UISETP.GT.AND UP1, UPT, UR6, 0x2, UPT ;  /* 0x000000020600788c */ /* 0x000fe4000bf24270 */
[----:B------:R-:W-:Y:S02]  /*c540*/  UIADD3 UR30, UPT, UPT, UR30, 0x24000, URZ ;  /* 0x000240001e1e7890 */ /* 0x000fe4000fffe0ff */
[----:B------:R-:W-:Y:S01]  /*c550*/  USEL UR6, UR6, URZ, !UP1 ;  /* 0x000000ff06067287 */ /* 0x000fe2000c800000 */
[----:B------:R-:W-:Y:S06]  /*c560*/  BAR.SYNC.DEFER_BLOCKING 0x0 ;  /* 0x0000000000007b1d */ /* 0x000fec0000010000 */
[----:B------:R-:W-:Y:S05]  /*c570*/  @P0 BRA `(.L_x_8) ;  /* 0x0000000400100947 */ /* 0x000fea0003800000 */
[----:B------:R-:W-:Y:S02]  /*c580*/  ULEA UR9, UR6, UR33, 0xe ;  /* 0x0000002106097291 */ /* 0x000fe4000f8e70ff */
[----:B------:R-:W-:Y:S02]  /*c590*/  ULEA UR8, UR6, UR33, 0xf ;  /* 0x0000002106087291 */ /* 0x000fe4000f8e78ff */
[----:B------:R-:W-:Y:S02]  /*c5a0*/  UIADD3 UR9, UPT, UPT, UR9, 0x18000, URZ ;  /* 0x0001800009097890 */ /* 0x000fe4000fffe0ff */
[----:B------:R-:W-:Y:S02]  /*c5b0*/  USHF.R.U32.HI UR18, URZ, 0x4, UR8 ;  /* 0x00000004ff127899 */ /* 0x000fe40008011608 */
[----:B------:R-:W-:Y:S02]  /*c5c0*/  USHF.R.U32.HI UR9, URZ, 0x4, UR9 ;  /* 0x00000004ff097899 */ /* 0x000fe40008011609 */
[----:B------:R-:W-:-:S02]  /*c5d0*/  USGXT.U32 UR18, UR18, 0xe ;  /* 0x0000000e1212789a */ /* 0x000fc40008000000 */
[----:B------:R-:W-:Y:S02]  /*c5e0*/  USGXT.U32 UR16, UR9, 0xe ;  /* 0x0000000e0910789a */ /* 0x000fe40008000000 */
[----:B------:R-:W-:Y:S02]  /*c5f0*/  UIADD3 UR14, UP2, UPT, UR18, 0x2, URZ ;  /* 0x00000002120e7890 */ /* 0x000fe4000ff5e0ff */
[----:B------:R-:W-:Y:S01]  /*c600*/  UIADD3 UR12, UP1, UPT, UR16, 0x2, URZ ;  /* 0x00000002100c7890 */ /* 0x000fe2000ff3e0ff */
[----:B------:R-:W-:Y:S01]  /*c610*/  UMOV UR8, URZ ;  /* 0x000000ff00087c82 */ /* 0x000fe20008000000 */
[----:B------:R-:W-:Y:S01]  /*c620*/  UMOV UR7, URZ ;  /* 0x000000ff00077c82 */ /* 0x000fe20008000000 */
[----:B------:R-:W-:Y:S02]  /*c630*/  UIADD3.X UR15, UPT, UPT, UR8, 0x40004040, URZ, UP2, !UPT ;  /* 0x40004040080f7890 */ /* 0x000fe400097fe4ff */
[----:B------:R-:W-:Y:S02]  /*c640*/  UIADD3 UR56, UP5, UPT, UR14, 0x2, URZ ;  /* 0x000000020e387890 */ /* 0x000fe4000ffbe0ff */
[----:B------:R-:W-:-:S02]  /*c650*/  UIADD3.X UR13, UPT, UPT, UR7, 0x40004040, URZ, UP1, !UPT ;  /* 0x40004040070d7890 */ /* 0x000fc40008ffe4ff */
[----:B------:R-:W-:Y:S02]  /*c660*/  UIADD3 UR58, UP6, UPT, UR14, 0x4, URZ ;  /* 0x000000040e3a7890 */ /* 0x000fe4000ffde0ff */
[----:B------:R-:W-:Y:S02]  /*c670*/  UIADD3 UR60, UP1, UPT, UR14, 0x3fe, URZ ;  /* 0x000003fe0e3c7890 */ /* 0x000fe4000ff3e0ff */
[----:B------:R-:W-:Y:S02]  /*c680*/  UIADD3 UR64, UP2, UPT, UR14, 0x400, URZ ;  /* 0x000004000e407890 */ /* 0x000fe4000ff5e0ff */
[----:B------:R-:W-:Y:S02]  /*c690*/  UIADD3 UR62, UP4, UPT, UR12, 0x2, URZ ;  /* 0x000000020c3e7890 */ /* 0x000fe4000ff9e0ff */
[----:B------:R-:W-:Y:S02]  /*c6a0*/  UIADD3 UR66, UP3, UPT, UR14, 0x402, URZ ;  /* 0x000004020e427890 */ /* 0x000fe4000ff7e0ff */
[----:B------:R-:W-:-:S02]  /*c6b0*/  UIADD3.X UR57, UPT, UPT, UR15, URZ, URZ, UP5, !UPT ;  /* 0x000000ff0f397290 */ /* 0x000fc4000affe4ff */
[----:B------:R-:W-:Y:S02]  /*c6c0*/  UIADD3 UR22, UP5, UPT, UR12, 0x4, URZ ;  /* 0x000000040c167890 */ /* 0x000fe4000ffbe0ff */
[----:B------:R-:W-:Y:S01]  /*c6d0*/  UIADD3.X UR59, UPT, UPT, UR15, URZ, URZ, UP6, !UPT ;  /* 0x000000ff0f3b7290 */ /* 0x000fe2000b7fe4ff */
[----:B------:R-:W-:Y:S01]  /*c6e0*/  UMOV UR8, UR30 ;  /* 0x0000001e00087c82 */ /* 0x000fe20008000000 */
[----:B------:R-:W-:Y:S01]  /*c6f0*/  UMOV UR9, URZ ;  /* 0x000000ff00097c82 */ /* 0x000fe20008000000 */
[----:B------:R-:W-:Y:S02]  /*c700*/  UIADD3 UR24, UP6, UPT, UR12, 0x1fe, URZ ;  /* 0x000001fe0c187890 */ /* 0x000fe4000ffde0ff */
[----:B------:R-:W-:Y:S02]  /*c710*/  UIADD3.X UR61, UPT, UPT, UR15, URZ, URZ, UP1, !UPT ;  /* 0x000000ff0f3d7290 */ /* 0x000fe40008ffe4ff */
[----:B------:R-:W-:Y:S02]  /*c720*/  UIADD3 UR26, UP1, UPT, UR12, 0x200, URZ ;  /* 0x000002000c1a7890 */ /* 0x000fe4000ff3e0ff */
[----:B------:R-:W-:Y:S01]  /*c730*/  UIADD3.X UR65, UPT, UPT, UR15, URZ, URZ, UP2, !UPT ;  /* 0x000000ff0f417290 */ /* 0x000fe200097fe4ff */
[----:B------:R-:W-:Y:S01]  /*c740*/  UMOV UR7, UR8 ;  /* 0x0000000800077c82 */ /* 0x000fe20008000000 */
[----:B------:R-:W-:-:S02]  /*c750*/  UIADD3.X UR63, UPT, UPT, UR13, URZ, URZ, UP4, !UPT ;  /* 0x000000ff0d3f7290 */ /* 0x000fc4000a7fe4ff */
[----:B------:R-:W-:Y:S02]  /*c760*/  UIADD3 UR28, UP2, UPT, UR12, 0x202, URZ ;  /* 0x000002020c1c7890 */ /* 0x000fe4000ff5e0ff */
[----:B------:R-:W-:Y:S02]  /*c770*/  UIADD3.X UR67, UPT, UPT, UR15, URZ, URZ, UP3, !UPT ;  /* 0x000000ff0f437290 */ /* 0x000fe40009ffe4ff */
[----:B------:R-:W-:Y:S02]  /*c780*/  UIADD3 UR8, UP4, UPT, UR14, 0x404, URZ ;  /* 0x000004040e087890 */ /* 0x000fe4000ff9e0ff */
[----:B------:R-:W-:Y:S02]  /*c790*/  UIADD3 UR34, UP3, UPT, UR12, 0x204, URZ ;  /* 0x000002040c227890 */ /* 0x000fe4000ff7e0ff */
[----:B------:R-:W-:Y:S02]  /*c7a0*/  UIADD3.X UR23, UPT, UPT, UR13, URZ, URZ, UP5, !UPT ;  /* 0x000000ff0d177290 */ /* 0x000fe4000affe4ff */
[----:B------:R-:W-:-:S02]  /*c7b0*/  UIADD3.X UR25, UPT, UPT, UR13, URZ, URZ, UP6, !UPT ;  /* 0x000000ff0d197290 */ /* 0x000fc4000b7fe4ff */
[----:B------:R-:W-:Y:S02]  /*c7c0*/  UIADD3.X UR27, UPT, UPT, UR13, URZ, URZ, UP1, !UPT ;  /* 0x000000ff0d1b7290 */ /* 0x000fe40008ffe4ff */
[----:B------:R-:W-:Y:S01]  /*c7d0*/  UIADD3.X UR29, UPT, UPT, UR13, URZ, URZ, UP2, !UPT ;  /* 0x000000ff0d1d7290 */ /* 0x000fe200097fe4ff */
[----:B------:R-:W-:Y:S01]  /*c7e0*/  UMOV UR20, 0x0 ;  /* 0x0000000000147882 */ /* 0x000fe20000000000 */
[----:B------:R-:W-:Y:S01]  /*c7f0*/  UMOV UR21, 0x4200910 ;  /* 0x0420091000157882 */ /* 0x000fe20000000000 */
[----:B------:R-:W-:Y:S01]  /*c800*/  UMOV UR19, 0x40004040 ;  /* 0x4000404000137882 */ /* 0x000fe20000000000 */
[----:B------:R-:W-:Y:S01]  /*c810*/  UMOV UR17, 0x40004040 ;  /* 0x4000404000117882 */ /* 0x000fe20000000000 */
[----:B------:R-:W-:Y:S01]  /*c820*/  UIADD3.X UR9, UPT, UPT, UR15, URZ, URZ, UP4, !UPT ;  /* 0x000000ff0f097290 */ /* 0x000fe2000a7fe4ff */
[----:B------:R1:W-:Y:S01]  /*c830*/  UTCHMMA gdesc[UR16], gdesc[UR18], tmem[UR32], tmem[UR20], idesc[UR21], UPT ;  /* 0x00ff1412100075ea */ /* 0x0003e2000b800020 */
[----:B------:R-:W-:Y:S01]  /*c840*/  UIADD3.X UR35, UPT, UPT, UR13, URZ, URZ, UP3, !UPT ;  /* 0x000000ff0d237290 */ /* 0x000fe20009ffe4ff */
[----:B------:R-:W-:Y:S01]  /*c850*/  UMOV UR10, 0x0 ;  /* 0x00000000000a7882 */ /* 0x000fe20000000000 */
[----:B------:R-:W-:Y:S01]  /*c860*/  UMOV UR11, 0x4200910 ;  /* 0x04200910000b7882 */ /* 0x000fe20000000000 */
[----:B------:R-:W-:Y:S01]  /*c870*/  UMOV UR50, 0x0 ;  /* 0x0000000000327882 */ /* 0x000fe20000000000 */
[----:B------:R-:W-:Y:S01]  /*c880*/  UMOV UR51, 0x4200910 ;  /* 0x0420091000337882 */ /* 0x000fe20000000000 */
        /* <DEDUP_REMOVED lines=19> */
.L_x_8:
[----:B------:R-:W2:Y:S01]  /*c9c0*/  SYNCS.PHASECHK.TRANS64.TRYWAIT P3, [UR40], R126 ;  /* 0x0000007eff0075a7 */ /* 0x000ea20008061128 */
[----:B------:R-:W-:Y:S01]  /*c9d0*/  ISETP.LE.AND P2, PT, R201, UR4, PT ;  /* 0x00000004c9007c0c */ /* 0x000fe2000bf43270 */
[----:B-1----:R-:W-:Y:S01]  /*c9e0*/  UMOV UR7, UR5 ;  /* 0x0000000500077c82 */ /* 0x002fe20008000000 */
[----:B--2---:R-:W-:Y:S11]  /*c9f0*/  @!P3 BRA `(.L_x_9) ;  /* 0x0000004000bcb947 */ /* 0x004ff60003800000 */
.L_x_16:
[----:B------:R-:W-:Y:S01]  /*ca00*/  BAR.SYNC.DEFER_BLOCKING 0x0 ;  /* 0x0000000000007b1d */ /* 0x000fe20000010000 */
[C---:B------:R-:W-:Y:S01]  /*ca10*/  ISETP.GE.AND P3, PT, R2.reuse, R124, PT ;  /* 0x0000007c0200720c */ /* 0x040fe20003f66270 */
[----:B------:R-:W-:Y:S01]  /*ca20*/  UIADD3 UR38, UPT, UPT, UR38, 0x1, URZ ;  /* 0x0000000126267890 */ /* 0x000fe2000fffe0ff */
[----:B------:R-:W-:Y:S01]  /*ca30*/  LOP3.LUT R203, R2, 0x2, RZ, 0xfc, !PT ;  /* 0x0000000202cb7812 */ /* 0x000fe200078efcff */
[----:B------:R-:W-:Y:S01]  /*ca40*/  UIADD3 UR4, UPT, UPT, UR4, 0x1, URZ ;  /* 0x0000000104047890 */ /* 0x000fe2000fffe0ff */
[----:B------:R-:W-:Y:S01]  /*ca50*/  SEL R126, RZ, 0x4, P3 ;  /* 0x00000004ff7e7807 */ /* 0x000fe20001800000 */
[----:B------:R-:W-:Y:S01]  /*ca60*/  UISETP.GT.AND UP1, UPT, UR38, 0x2, UPT ;  /* 0x000000022600788c */ /* 0x000fe2000bf24270 */
[----:B------:R-:W-:Y:S01]  /*ca70*/  LOP3.LUT R204, R3, 0x10, RZ, 0x3c, !PT ;  /* 0x0000001003cc7812 */ /* 0x000fe200078e3cff */
[----:B------:R-:W-:Y:S01]  /*ca80*/  UIADD3 UR39, UPT, UPT, UR39, 0x1, URZ ;  /* 0x0000000127277890 */ /* 0x000fe2000fffe0ff */
[----:B------:R-:W-:Y:S01]  /*ca90*/  SEL R126, R126, RZ, !P2 ;  /* 0x000000ff7e7e7207 */ /* 0x000fe20005000000 */
[----:B------:R-:W-:-:S02]  /*caa0*/  USEL UR38, UR38, URZ, !UP1 ;  /* 0x000000ff26267287 */ /* 0x000fc4000c800000 */
[----:B------:R-:W-:Y:S01]  /*cab0*/  UISETP.GT.AND UP1, UPT, UR39, 0x1, UPT ;  /* 0x000000012700788c */ /* 0x000fe2000bf24270 */
[----:B------:R-:W-:Y:S01]  /*cac0*/  ISETP.NE.U32.AND P3, PT, R126, RZ, PT ;  /* 0x000000ff7e00720c */ /* 0x000fe20003f65070 */
[----:B------:R-:W-:Y:S01]  /*cad0*/  ULEA UR5, UR38, UR33, 0xe ;  /* 0x0000002126057291 */ /* 0x000fe2000f8e70ff */
[----:B------:R-:W-:Y:S01]  /*cae0*/  IADD3 R126, P4, PT, R83, UR70, RZ ;  /* 0x00000046537e7c10 */ /* 0x000fe2000ff9e0ff */
[----:B------:R-:W-:Y:S01]  /*caf0*/  USEL UR39, UR39, URZ, !UP1 ;  /* 0x000000ff27277287 */ /* 0x000fe2000c800000 */
[----:B------:R-:W-:Y:S02]  /*cb00*/  UMOV UR40, UR30 ;  /* 0x0000001e00287c82 */ /* 0x000fe40008000000 */
[----:B------:R-:W-:Y:S01]  /*cb10*/  IADD3.X R127, PT, PT, R82, UR36, RZ, P4, !PT ;  /* 0x00000024527f7c10 */ /* 0x000fe2000a7fe4ff */
[----:B------:R-:W-:-:S06]  /*cb20*/  VIADD R202, R3, UR5 ;  /* 0x0000000503ca7c36 */ /* 0x000fcc0008000000 */
[----:B------:R-:W-:Y:S01]  /*cb30*/  @!PT LDS RZ, [RZ] ;  /* 0x00000000fffff984 */ /* 0x000fe20000000800 */
[----:B------:R-:W-:Y:S01]  /*cb40*/  @!PT LDS RZ, [RZ] ;  /* 0x00000000fffff984 */ /* 0x000fe20000000800 */
[----:B------:R-:W-:Y:S01]  /*cb50*/  @!PT LDS RZ, [RZ] ;  /* 0x00000000fffff984 */ /* 0x000fe20000000800 */
[----:B------:R1:W-:Y:S01]  /*cb60*/  LDGSTS.E [R202+0x18000], desc[UR42][R126.64], P3 ;  /* 0x180000007eca7fae */ /* 0x0003e200099a102a */
[----:B------:R-:W-:Y:S02]  /*cb70*/  ISETP.GE.AND P3, PT, R203, R124, PT ;  /* 0x0000007ccb00720c */ /* 0x000fe40003f66270 */
[----:B------:R-:W-:Y:S02]  /*cb80*/  LOP3.LUT R203, R2, 0x20, RZ, 0xfc, !PT ;  /* 0x0000002002cb7812 */ /* 0x000fe400078efcff */
[----:B-1----:R-:W-:-:S04]  /*cb90*/  SEL R126, RZ, 0x4, P3 ;  /* 0x00000004ff7e7807 */ /* 0x002fc80001800000 */
[----:B------:R-:W-:-:S04]  /*cba0*/  SEL R126, R126, RZ, !P2 ;  /* 0x000000ff7e7e7207 */ /* 0x000fc80005000000 */
[----:B------:R-:W-:Y:S02]  /*cbb0*/  ISETP.NE.U32.AND P3, PT, R126, RZ, PT ;  /* 0x000000ff7e00720c */ /* 0x000fe40003f65070 */
[----:B------:R-:W-:-:S04]  /*cbc0*/  IADD3 R126, P4, PT, R81, UR70, RZ ;  /* 0x00000046517e7c10 */ /* 0x000fc8000ff9e0ff */
[----:B------:R-:W-:-:S07]  /*cbd0*/  IADD3.X R127, PT, PT, R80, UR36, RZ, P4, !PT ;  /* 0x00000024507f7c10 */ /* 0x000fce000a7fe4ff */
        /* <DEDUP_REMOVED lines=19> */
[----:B-1----:R-:W-:Y:S01]  /*cd10*/  SEL R126, RZ, 0x4, P3 ;  /* 0x00000004ff7e7807 */ /* 0x002fe20001800000 */
[----:B------:R-:W-:Y:S01]  /*cd20*/  VIADD R202, R204, UR5 ;  /* 0x00000005ccca7c36 */ /* 0x000fe20008000000 */
[----:B------:R-:W-:Y:S02]  /*cd30*/  LOP3.LUT R204, R3, 0x20, RZ, 0x3c, !PT ;  /* 0x0000002003cc7812 */ /* 0x000fe400078e3cff */
        /* <DEDUP_REMOVED lines=197> */
[----:B------:R-:W-:Y:S02]  /*d990*/  IADD3.X R127, PT, PT, R88, UR36, RZ, P4, !PT ;  /* 0x00000024587f7c10 */ /* 0x000fe4000a7fe4ff */
[----:B------:R-:W-:Y:S02]  /*d9a0*/  ISETP.GE.AND P4, PT, R203, R124, PT ;  /* 0x0000007ccb00720c */ /* 0x000fe40003f86270 */
[----:B------:R-:W-:-:S03]  /*d9b0*/  LOP3.LUT R203, R3, 0x70, RZ, 0x3c, !PT ;  /* 0x0000007003cb7812 */ /* 0x000fc600078e3cff */
[----:B------:R1:W-:Y:S01]  /*d9c0*/  LDGSTS.E [R202+0x1a008], desc[UR42][R126.64], P3 ;  /* 0x1a0080007eca7fae */ /* 0x0003e200099a102a */
[----:B------:R-:W-:-:S04]  /*d9d0*/  ISETP.GE.AND P3, PT, R204, R124, PT ;  /* 0x0000007ccc00720c */ /* 0x000fc80003f66270 */
[----:B-1----:R-:W-:Y:S01]  /*d9e0*/  SEL R126, RZ, 0x4, P3 ;  /* 0x00000004ff7e7807 */ /* 0x002fe20001800000 */
[----:B------:R-:W-:Y:S01]  /*d9f0*/  VIADD R202, R203, UR5 ;  /* 0x00000005cbca7c36 */ /* 0x000fe20008000000 */
[----:B------:R-:W-:Y:S01]  /*da00*/  LOP3.LUT R203, R2, 0x3c, RZ, 0xfc, !PT ;  /* 0x0000003c02cb7812 */ /* 0x000fe200078efcff */
[----:B------:R-:W-:Y:S01]  /*da10*/  ULEA UR5, UR38, UR33, 0xf ;  /* 0x0000002126057291 */ /* 0x000fe2000f8e78ff */
[----:B------:R-:W-:-:S04]  /*da20*/  SEL R126, R126, RZ, !P2 ;  /* 0x000000ff7e7e7207 */ /* 0x000fc80005000000 */
[----:B------:R-:W-:Y:S02]  /*da30*/  ISETP.NE.U32.AND P3, PT, R126, RZ, PT ;  /* 0x000000ff7e00720c */ /* 0x000fe40003f65070 */
[----:B------:R-:W-:-:S04]  /*da40*/  SEL R126, RZ, 0x4, P4 ;  /* 0x00000004ff7e7807 */ /* 0x000fc80002000000 */
[----:B------:R-:W-:-:S04]  /*da50*/  SEL R126, R126, RZ, !P2 ;  /* 0x000000ff7e7e7207 */ /* 0x000fc80005000000 */
[----:B------:R-:W-:Y:S02]  /*da60*/  ISETP.NE.U32.AND P4, PT, R126, RZ, PT ;  /* 0x000000ff7e00720c */ /* 0x000fe40003f85070 */
[----:B------:R-:W-:-:S04]  /*da70*/  IADD3 R126, P5, PT, R119, UR70, RZ ;  /* 0x00000046777e7c10 */ /* 0x000fc8000ffbe0ff */
[----:B------:R-:W-:-:S05]  /*da80*/  IADD3.X R127, PT, PT, R118, UR36, RZ, P5, !PT ;  /* 0x00000024767f7c10 */ /* 0x000fca000affe4ff */
[----:B------:R1:W-:Y:S02]  /*da90*/  LDGSTS.E [R202+0x18000], desc[UR42][R126.64], P3 ;  /* 0x180000007eca7fae */ /* 0x0003e400099a102a */
[----:B-1----:R-:W-:-:S04]  /*daa0*/  IADD3 R126, P3, PT, R117, UR70, RZ ;  /* 0x00000046757e7c10 */ /* 0x002fc8000ff7e0ff */
[----:B------:R-:W-:Y:S02]  /*dab0*/  IADD3.X R127, PT, PT, R116, UR36, RZ, P3, !PT ;  /* 0x00000024747f7c10 */ /* 0x000fe40009ffe4ff */
[----:B------:R-:W-:Y:S02]  /*dac0*/  ISETP.GE.AND P3, PT, R203, R124, PT ;  /* 0x0000007ccb00720c */ /* 0x000fe40003f66270 */
[----:B------:R-:W-:Y:S01]  /*dad0*/  LOP3.LUT R203, R2, 0x3e, RZ, 0xfc, !PT ;  /* 0x0000003e02cb7812 */ /* 0x000fe200078efcff */
[----:B------:R1:W-:Y:S02]  /*dae0*/  LDGSTS.E [R202+0x18008], desc[UR42][R126.64], P4 ;  /* 0x180080007eca7fae */ /* 0x0003e4000a1a102a */
[----:B-1----:R-:W-:-:S04]  /*daf0*/  SEL R126, RZ, 0x4, P3 ;  /* 0x00000004ff7e7807 */ /* 0x002fc80001800000 */
[----:B------:R-:W-:-:S04]  /*db00*/  SEL R126, R126, RZ, !P2 ;  /* 0x000000ff7e7e7207 */ /* 0x000fc80005000000 */
[----:B------:R-:W-:Y:S02]  /*db10*/  ISETP.NE.U32.AND P3, PT, R126, RZ, PT ;  /* 0x000000ff7e00720c */ /* 0x000fe40003f65070 */
[----:B------:R-:W-:-:S04]  /*db20*/  IADD3 R126, P4, PT, R87, UR70, RZ ;  /* 0x00000046577e7c10 */ /* 0x000fc8000ff9e0ff */
[----:B------:R-:W-:-:S07]  /*db30*/  IADD3.X R127, PT, PT, R86, UR36, RZ, P4, !PT ;  /* 0x00000024567f7c10 */ /* 0x000fce000a7fe4ff */
[----:B------:R1:W-:Y:S01]  /*db40*/  LDGSTS.E [R202+0x1a000], desc[UR42][R126.64], P3 ;  /* 0x1a0000007eca7fae */ /* 0x0003e200099a102a */
[----:B------:R-:W-:Y:S02]  /*db50*/  ISETP.GE.AND P3, PT, R203, R124, PT ;  /* 0x0000007ccb00720c */ /* 0x000fe40003f66270 */
[----:B------:R-:W2:Y:S02]  /*db60*/  S2R R203, SR_TID.X ;  /* 0x0000000000cb7919 */ /* 0x000ea40000002100 */
[----:B-1----:R-:W-:-:S04]  /*db70*/  SEL R126, RZ, 0x4, P3 ;  /* 0x00000004ff7e7807 */ /* 0x002fc80001800000 */
[----:B------:R-:W-:-:S04]  /*db80*/  SEL R126, R126, RZ, !P2 ;  /* 0x000000ff7e7e7207 */ /* 0x000fc80005000000 */
[----:B------:R-:W-:Y:S02]  /*db90*/  ISETP.NE.U32.AND P3, PT, R126, RZ, PT ;  /* 0x000000ff7e00720c */ /* 0x000fe40003f65070 */
[----:B------:R-:W-:Y:S01]  /*dba0*/  IADD3 R126, P4, PT, R85, UR70, RZ ;  /* 0x00000046557e7c10 */ /* 0x000fe2000ff9e0ff */
[----:B------:R-:W-:-:S03]  /*dbb0*/  UIADD3 UR70, UP3, UPT, UR70, UR69, URZ ;  /* 0x0000004546467290 */ /* 0x000fc6000ff7e0ff */
[----:B------:R-:W-:Y:S01]  /*dbc0*/  IADD3.X R127, PT, PT, R84, UR36, RZ, P4, !PT ;  /* 0x00000024547f7c10 */ /* 0x000fe2000a7fe4ff */
[----:B------:R-:W-:-:S06]  /*dbd0*/  UIADD3.X UR36, UPT, UPT, UR36, UR41, URZ, UP3, !UPT ;  /* 0x0000002924247290 */ /* 0x000fcc0009ffe4ff */
[----:B------:R1:W-:Y:S01]  /*dbe0*/  LDGSTS.E [R202+0x1a008], desc[UR42][R126.64], P3 ;  /* 0x1a0080007eca7fae */ /* 0x0003e200099a102a */
[----:B--2---:R-:W-:-:S03]  /*dbf0*/  LOP3.LUT R203, R203, 0x3f, RZ, 0xc0, !PT ;  /* 0x0000003fcbcb7812 */ /* 0x004fc600078ec0ff */
[----:B------:R-:W0:Y:S01]  /*dc00*/  LDGDEPBAR ;  /* 0x00000000000079af */ /* 0x000e220000000000 */
[----:B------:R-:W-:Y:S01]  /*dc10*/  ISETP.GE.AND P3, PT, R203, R124, PT ;  /* 0x0000007ccb00720c */ /* 0x000fe20003f66270 */
[----:B------:R-:W-:Y:S01]  /*dc20*/  VIADD R124, R124, 0xffffffc0 ;  /* 0xffffffc07c7c7836 */ /* 0x000fe20000000000 */
[C---:B------:R-:W-:Y:S02]  /*dc30*/  LOP3.LUT R203, R4.reuse, 0x20, RZ, 0x3c, !PT ;  /* 0x0000002004cb7812 */ /* 0x040fe400078e3cff */
[----:B-1----:R-:W-:Y:S01]  /*dc40*/  SEL R126, RZ, 0x4, P3 ;  /* 0x00000004ff7e7807 */ /* 0x002fe20001800000 */
[----:B------:R-:W-:-:S03]  /*dc50*/  VIADD R202, R4, UR5 ;  /* 0x0000000504ca7c36 */ /* 0x000fc60008000000 */
[----:B------:R-:W-:-:S04]  /*dc60*/  SEL R126, R126, RZ, !P2 ;  /* 0x000000ff7e7e7207 */ /* 0x000fc80005000000 */
[----:B------:R-:W-:Y:S02]  /*dc70*/  ISETP.NE.U32.AND P2, PT, R126, RZ, PT ;  /* 0x000000ff7e00720c */ /* 0x000fe40003f45070 */
[----:B------:R-:W-:-:S04]  /*dc80*/  IADD3 R126, P3, PT, R59, UR68, RZ ;  /* 0x000000443b7e7c10 */ /* 0x000fc8000ff7e0ff */
[----:B------:R-:W-:-:S07]  /*dc90*/  IADD3.X R127, PT, PT, R58, UR37, RZ, P3, !PT ;  /* 0x000000253a7f7c10 */ /* 0x000fce0009ffe4ff */
[----:B------:R1:W-:Y:S02]  /*dca0*/  LDGSTS.E [R202], desc[UR42][R126.64], P2 ;  /* 0x000000007eca7fae */ /* 0x0003e400091a102a */
[----:B-1----:R-:W-:-:S04]  /*dcb0*/  IADD3 R126, P3, PT, R51, UR68, RZ ;  /* 0x00000044337e7c10 */ /* 0x002fc8000ff7e0ff */
[----:B------:R-:W-:-:S05]  /*dcc0*/  IADD3.X R127, PT, PT, R50, UR37, RZ, P3, !PT ;  /* 0x00000025327f7c10 */ /* 0x000fca0009ffe4ff */
[----:B------:R1:W-:Y:S02]  /*dcd0*/  LDGSTS.E [R202+0x400], desc[UR42][R126.64], P2 ;  /* 0x004000007eca7fae */ /* 0x0003e400091a102a */
        /* <DEDUP_REMOVED lines=42> */
[----:B-1----:R-:W-:Y:S01]  /*df80*/  IADD3 R126, P3, PT, R57, UR68, RZ ;  /* 0x00000044397e7c10 */ /* 0x002fe2000ff7e0ff */
[----:B------:R-:W-:Y:S01]  /*df90*/  VIADD R202, R203, UR5 ;  /* 0x00000005cbca7c36 */ /* 0x000fe20008000000 */
[----:B------:R-:W-:Y:S02]  /*dfa0*/  LOP3.LUT R203, R4, 0x40, RZ, 0x3c, !PT ;  /* 0x0000004004cb7812 */ /* 0x000fe400078e3cff */
        /* <DEDUP_REMOVED lines=99> */
[----:B------:R-:W-:Y:S02]  /*e5e0*/  USEL UR5, URZ, 0x1, !UP1 ;  /* 0x00000001ff057887 */ /* 0x000fe4000c800000 */
[----:B------:R-:W-:Y:S02]  /*e5f0*/  IADD3.X R127, PT, PT, R52, UR37, RZ, P3, !PT ;  /* 0x00000025347f7c10 */ /* 0x000fe40009ffe4ff */
[----:B------:R-:W-:-:S03]  /*e600*/  ULOP3.LUT UR5, UR7, UR5, URZ, 0x3c, !UPT ;  /* 0x0000000507057292 */ /* 0x000fc6000f8e3cff */
        /* <DEDUP_REMOVED lines=44> */
[----:B------:R-:W-:-:S03]  /*e8d0*/  UIADD3 UR68, UP2, UPT, UR68, UR71, URZ ;  /* 0x0000004744447290 */ /* 0x000fc6000ff5e0ff */
[----:B------:R-:W-:Y:S01]  /*e8e0*/  IADD3.X R127, PT, PT, R199, UR37, RZ, P3, !PT ;  /* 0x00000025c77f7c10 */ /* 0x000fe20009ffe4ff */
[----:B------:R-:W-:-:S04]  /*e8f0*/  UIADD3.X UR37, UPT, UPT, UR37, UR72, URZ, UP2, !UPT ;  /* 0x0000004825257290 */ /* 0x000fc800097fe4ff */
[----:B------:R1:W-:Y:S01]  /*e900*/  LDGSTS.E [R202+0x3f00], desc[UR42][R126.64], P2 ;  /* 0x03f000007eca7fae */ /* 0x0003e200091a102a */
[----:B------:R-:W-:-:S03]  /*e910*/  ISETP.NE.U32.AND P2, PT, R200, UR4, PT ;  /* 0x00000004c8007c0c */ /* 0x000fc6000bf45070 */
[----:B------:R-:W0:Y:S01]  /*e920*/  LDGDEPBAR ;  /* 0x00000000000079af */ /* 0x000e220000000000 */
[----:B-1----:R-:W-:-:S09]  /*e930*/  IMAD.U32 R126, RZ, RZ, UR7 ;  /* 0x00000007ff7e7e24 */ /* 0x002fd2000f8e00ff */
[----:B------:R-:W-:Y:S05]  /*e940*/  @P2 BRA `(.L_x_10) ;  /* 0xffffffd800e82947 */ /* 0x000fea000383ffff */
.L_x_7:
[----:B------:R-:W-:Y:S05]  /*e950*/  @!P1 BRA `(.L_x_11) ;  /* 0x0000000000109947 */ /* 0x000fea0003800000 */
[----:B------:R-:W-:-:S06]  /*e960*/  USHF.L.U32 UR7, UR7, 0x1f, URZ ;  /* 0x0000001f07077899 */ /* 0x000fcc00080006ff */
[----:B------:R-:W-:-:S04]  /*e970*/  IMAD.U32 R2, RZ, RZ, UR7 ;  /* 0x00000007ff027e24 */ /* 0x000fc8000f8e00ff */
[----:B------:R-:W1:Y:S02]  /*e980*/  SYNCS.PHASECHK.TRANS64.TRYWAIT P0, [UR30], R2 ;  /* 0x00000002ff0075a7 */ /* 0x000e64000800111e */
[----:B-1----:R-:W-:Y:S05]  /*e990*/  @!P0 BRA `(.L_x_12) ;  /* 0x0000002000e08947 */ /* 0x002fea0003800000 */
.L_x_11:
[----:B--2---:R-:W2:Y:S01]  /*e9a0*/  LDL.LU R73, [R1+0x170] ;  /* 0x0001700001497983 */ /* 0x004ea20000300800 */
[----:B------:R-:W-:-:S04]  /*e9b0*/  DEPBAR.LE SB0, 0x0 ;  /* 0x000080000000791a */ /* 0x000fc80000000000 */
[----:B------:R-:W3:Y:S01]  /*e9c0*/  LDL.LU R74, [R1+0x138] ;  /* 0x00013800014a7983 */ /* 0x000ee20000300800 */
[----:B------:R-:W3:Y:S01]  /*e9d0*/  LDCU.128 UR8, c[0x0][0x390] ;  /* 0x00007200ff0877ac */ /* 0x000ee20008000c00 */
[----:B------:R-:W1:Y:S01]  /*e9e0*/  S2R R3, SR_TID.X ;  /* 0x0000000000037919 */ /* 0x000e620000002100 */
[----:B------:R-:W4:Y:S01]  /*e9f0*/  LDCU UR4, c[0x0][0x3b4] ;  /* 0x00007680ff0477ac */ /* 0x000f220008000800 */
[----:B------:R-:W-:Y:S01]  /*ea00*/  BAR.SYNC.DEFER_BLOCKING 0x0 ;  /* 0x0000000000007b1d */ /* 0x000fe20000010000 */
[C---:B-1----:R-:W-:Y:S01]  /*ea10*/  LOP3.LUT P1, RZ, R3.reuse, 0x7f, RZ, 0xc0, !PT ;  /* 0x0000007f03ff7812 */ /* 0x042fe2000782c0ff */
[----:B------:R-:W-:-:S12]  /*ea20*/  IMAD.SHL.U32 R2, R3, 0x80, RZ ;  /* 0x0000008003027824 */ /* 0x000fd800078e00ff */
[----:B------:R-:W1:Y:S02]  /*ea30*/  @!P1 SYNCS.CCTL.IV [UR33+0x24000] ;  /* 0x02400000ff0099b1 */ /* 0x000e640008000021 */
[----:B-1----:R-:W-:Y:S06]  /*ea40*/  BAR.SYNC.DEFER_BLOCKING 0x0 ;  /* 0x0000000000007b1d */ /* 0x002fec0000010000 */
[----:B-----5:R-:W-:Y:S01]  /*ea50*/  LDTM.16dp32bit_t0_t15.x64 R4, tmem[UR31] ;  /* 0x0000001f000479ee */ /* 0x020fe20008b00000 */
[----:B------:R-:W1:Y:S01]  /*ea60*/  LDTM.16dp32bit_t16_t31.x64 R4, tmem[UR31+0x40] ;  /* 0x0000401f000479ee */ /* 0x000e620008b20000 */
[C---:B------:R-:W-:Y:S01]  /*ea70*/  IMAD.SHL.U32 R72, R3.reuse, 0x10, RZ ;  /* 0x0000001003487824 */ /* 0x040fe200078e00ff */
[----:B------:R-:W-:Y:S01]  /*ea80*/  LOP3.LUT R69, R2, 0x800, RZ, 0xc0, !PT ;  /* 0x0000080002457812 */ /* 0x000fe200078ec0ff */
[----:B------:R-:W-:-:S03]  /*ea90*/  IMAD.SHL.U32 R3, R3, 0x8, RZ ;  /* 0x0000000803037824 */ /* 0x000fc600078e00ff */
[----:B------:R-:W-:-:S04]  /*eaa0*/  LOP3.LUT R2, R72, 0xf0, RZ, 0xc0, !PT ;  /* 0x000000f048027812 */ /* 0x000fc800078ec0ff */
[----:B------:R-:W-:Y:S02]  /*eab0*/  IADD3 R69, PT, PT, R2, UR33, R69 ;  /* 0x0000002102457c10 */ /* 0x000fe4000fffe045 */
[----:B------:R-:W-:Y:S01]  /*eac0*/  LOP3.LUT R2, R3, 0x300, RZ, 0xc0, !PT ;  /* 0x0000030003027812 */ /* 0x000fe200078ec0ff */
[----:B------:R-:W4:Y:S04]  /*ead0*/  @!P1 SYNCS.CCTL.IV [UR33+0x24008] ;  /* 0x02400800ff0099b1 */ /* 0x000f280008000021 */
[----:B------:R-:W-:Y:S01]  /*eae0*/  IMAD.IADD R2, R2, 0x1, R69 ;  /* 0x0000000102027824 */ /* 0x000fe200078e0245 */
[----:B------:R-:W-:Y:S01]  /*eaf0*/  NOP ;  /* 0x0000000000007918 */ /* 0x000fe20000000000 */
[----:B-1----:R-:W-:Y:S02]  /*eb00*/  IMAD.MOV.U32 R68, RZ, RZ, R4 ;  /* 0x000000ffff447224 */ /* 0x002fe400078e0004 */
[----:B------:R-:W-:-:S02]  /*eb10*/  IMAD.MOV.U32 R4, RZ, RZ, R5 ;  /* 0x000000ffff047224 */ /* 0x000fc400078e0005 */
[----:B------:R-:W-:Y:S02]  /*eb20*/  IMAD.MOV.U32 R69, RZ, RZ, R6 ;  /* 0x000000ffff457224 */ /* 0x000fe400078e0006 */
[----:B------:R-:W-:Y:S02]  /*eb30*/  IMAD.MOV.U32 R5, RZ, RZ, R7 ;  /* 0x000000ffff057224 */ /* 0x000fe400078e0007 */
[----:B------:R-:W-:Y:S02]  /*eb40*/  IMAD.MOV.U32 R70, RZ, RZ, R8 ;  /* 0x000000ffff467224 */ /* 0x000fe400078e0008 */
[----:B------:R-:W-:Y:S02]  /*eb50*/  IMAD.MOV.U32 R71, RZ, RZ, R10 ;  /* 0x000000ffff477224 */ /* 0x000fe400078e000a */
[----:B------:R-:W-:Y:S02]  /*eb60*/  IMAD.MOV.U32 R6, RZ, RZ, R9 ;  /* 0x000000ffff067224 */ /* 0x000fe400078e0009 */
[----:B------:R-:W-:Y:S01]  /*eb70*/  IMAD.MOV.U32 R7, RZ, RZ, R11 ;  /* 0x000000ffff077224 */ /* 0x000fe200078e000b */
[----:B----4-:R1:W-:Y:S04]  /*eb80*/  STS.128 [R2], R68 ;  /* 0x0000004402007388 */ /* 0x0103e80000000c00 */
[----:B------:R4:W-:Y:S01]  /*eb90*/  STS.128 [R2+0x400], R4 ;  /* 0x0004000402007388 */ /* 0x0009e20000000c00 */
[----:B------:R-:W-:Y:S01]  /*eba0*/  LOP3.LUT R3, R72, 0x7f0, RZ, 0xc0, !PT ;  /* 0x000007f048037812 */ /* 0x000fe200078ec0ff */
[----:B------:R-:W-:-:S02]  /*ebb0*/  IMAD.MOV.U32 R8, RZ, RZ, R13 ;  /* 0x000000ffff087224 */ /* 0x000fc400078e000d */
[----:B------:R-:W-:Y:S02]  /*ebc0*/  IMAD.MOV.U32 R9, RZ, RZ, R15 ;  /* 0x000000ffff097224 */ /* 0x000fe400078e000f */
[----:B------:R-:W-:Y:S02]  /*ebd0*/  IMAD.MOV.U32 R10, RZ, RZ, R17 ;  /* 0x000000ffff0a7224 */ /* 0x000fe400078e0011 */
[----:B------:R-:W-:Y:S01]  /*ebe0*/  IMAD.MOV.U32 R11, RZ, RZ, R19 ;  /* 0x000000ffff0b7224 */ /* 0x000fe200078e0013 */
[----:B------:R-:W-:Y:S08]  /*ebf0*/  BAR.SYNC.DEFER_BLOCKING 0x0 ;  /* 0x0000000000007b1d */ /* 0x000ff00000010000 */
[----:B-1----:R-:W1:Y:S01]  /*ec00*/  LDC R69, c[0x0][0x3b8] ;  /* 0x0000ee00ff457b82 */ /* 0x002e620000000800 */
[----:B----4-:R-:W-:-:S02]  /*ec10*/  IMAD.MOV.U32 R4, RZ, RZ, R12 ;  /* 0x000000ffff047224 */ /* 0x010fc400078e000c */
[----:B------:R-:W-:Y:S02]  /*ec20*/  IMAD.MOV.U32 R5, RZ, RZ, R14 ;  /* 0x000000ffff057224 */ /* 0x000fe400078e000e */
[----:B------:R-:W-:Y:S02]  /*ec30*/  IMAD.MOV.U32 R6, RZ, RZ, R16 ;  /* 0x000000ffff067224 */ /* 0x000fe400078e0010 */
[----:B------:R-:W-:Y:S01]  /*ec40*/  IMAD.MOV.U32 R7, RZ, RZ, R18 ;  /* 0x000000ffff077224 */ /* 0x000fe200078e0012 */
[----:B------:R-:W4:Y:S04]  /*ec50*/  LDS.128 R12, [R3+UR33] ;  /* 0x00000021030c7984 */ /* 0x000f280008000c00 */
[----:B------:R-:W-:Y:S01]  /*ec60*/  LDS.128 R16, [R3+UR33+0x800] ;  /* 0x0008002103107984 */ /* 0x000fe20008000c00 */
[----:B------:R-:W-:Y:S06]  /*ec70*/  BAR.SYNC.DEFER_BLOCKING 0x0 ;  /* 0x0000000000007b1d */ /* 0x000fec0000010000 */
[----:B------:R1:W-:Y:S04]  /*ec80*/  STS.128 [R2], R4 ;  /* 0x0000000402007388 */ /* 0x0003e80000000c00 */
[----:B------:R1:W-:Y:S02]  /*ec90*/  STS.128 [R2+0x400], R8 ;  /* 0x0004000802007388 */ /* 0x0003e40000000c00 */
[----:B-1----:R-:W-:-:S02]  /*eca0*/  IMAD.MOV.U32 R4, RZ, RZ, R20 ;  /* 0x000000ffff047224 */ /* 0x002fc400078e0014 */
[----:B------:R-:W-:Y:S02]  /*ecb0*/  IMAD.MOV.U32 R5, RZ, RZ, R22 ;  /* 0x000000ffff057224 */ /* 0x000fe400078e0016 */
[----:B------:R-:W-:Y:S02]  /*ecc0*/  IMAD.MOV.U32 R6, RZ, RZ, R24 ;  /* 0x000000ffff067224 */ /* 0x000fe400078e0018 */
[----:B------:R-:W-:Y:S01]  /*ecd0*/  IMAD.MOV.U32 R7, RZ, RZ, R26 ;  /* 0x000000ffff077224 */ /* 0x000fe200078e001a */
[----:B------:R-:W-:Y:S01]  /*ece0*/  BAR.SYNC.DEFER_BLOCKING 0x0 ;  /* 0x0000000000007b1d */ /* 0x000fe20000010000 */
[----:B------:R-:W-:Y:S02]  /*ecf0*/  IMAD.MOV.U32 R8, RZ, RZ, R21 ;  /* 0x000000ffff087224 */ /* 0x000fe400078e0015 */
[----:B------:R-:W-:Y:S02]  /*ed00*/  IMAD.MOV.U32 R9, RZ, RZ, R23 ;  /* 0x000000ffff097224 */ /* 0x000fe400078e0017 */
[----:B------:R-:W-:-:S02]  /*ed10*/  IMAD.MOV.U32 R10, RZ, RZ, R25 ;  /* 0x000000ffff0a7224 */ /* 0x000fc400078e0019 */
[----:B------:R-:W-:Y:S02]  /*ed20*/  IMAD.MOV.U32 R11, RZ, RZ, R27 ;  /* 0x000000ffff0b7224 */ /* 0x000fe400078e001b */
[----:B------:R-:W1:Y:S04]  /*ed30*/  LDS.128 R24, [R3+UR33] ;  /* 0x0000002103187984 */ /* 0x000e680008000c00 */
[----:B------:R-:W-:Y:S01]  /*ed40*/  LDS.128 R20, [R3+UR33+0x800] ;  /* 0x0008002103147984 */ /* 0x000fe20008000c00 */
[----:B------:R-:W-:Y:S06]  /*ed50*/  BAR.SYNC.DEFER_BLOCKING 0x0 ;  /* 0x0000000000007b1d */ /* 0x000fec0000010000 */
[----:B------:R1:W-:Y:S04]  /*ed60*/  STS.128 [R2], R4 ;  /* 0x0000000402007388 */ /* 0x0003e80000000c00 */
[----:B------:R1:W-:Y:S01]  /*ed70*/  STS.128 [R2+0x400], R8 ;  /* 0x0004000802007388 */ /* 0x0003e20000000c00 */
[----:B---3--:R-:W-:-:S04]  /*ed80*/  ISETP.GE.AND P0, PT, R74, UR10, PT ;  /* 0x0000000a4a007c0c */ /* 0x008fc8000bf06270 */
[----:B--2---:R-:W-:Y:S02]  /*ed90*/  ISETP.LT.AND P4, PT, R73, UR11, !P0 ;  /* 0x0000000b49007c0c */ /* 0x004fe4000c781270 */
[----:B------:R-:W2:Y:S04]  /*eda0*/  LDL.LU R73, [R1+0x134] ;  /* 0x0001340001497983 */ /* 0x000ea80000300800 */
[----:B------:R-:W3:Y:S04]  /*edb0*/  LDL.LU R75, [R1+0x130] ;  /* 0x00013000014b7983 */ /* 0x000ee80000300800 */
[----:B------:R-:W2:Y:S01]  /*edc0*/  LDL.LU R76, [R1+0x12c] ;  /* 0x00012c00014c7983 */ /* 0x000ea20000300800 */
[----:B-1----:R-:W-:-:S02]  /*edd0*/  IMAD.MOV.U32 R4, RZ, RZ, R28 ;  /* 0x000000ffff047224 */ /* 0x002fc400078e001c */
[----:B------:R-:W-:Y:S01]  /*ede0*/  IMAD.MOV.U32 R5, RZ, RZ, R30 ;  /* 0x000000ffff057224 */ /* 0x000fe200078e001e */
[----:B------:R-:W3:Y:S01]  /*edf0*/  LDL.LU R80, [R1+0x128] ;  /* 0x0001280001507983 */ /* 0x000ee20000300800 */
[----:B------:R-:W-:Y:S02]  /*ee00*/  IMAD.MOV.U32 R6, RZ, RZ, R32 ;  /* 0x000000ffff067224 */ /* 0x000fe400078e0020 */
[----:B------:R-:W-:Y:S01]  /*ee10*/  IMAD.MOV.U32 R7, RZ, RZ, R34 ;  /* 0x000000ffff077224 */ /* 0x000fe200078e0022 */
[----:B------:R-:W-:Y:S01]  /*ee20*/  BAR.SYNC.DEFER_BLOCKING 0x0 ;  /* 0x0000000000007b1d */ /* 0x000fe20000010000 */
[----:B------:R-:W-:Y:S02]  /*ee30*/  IMAD.MOV.U32 R8, RZ, RZ, R29 ;  /* 0x000000ffff087224 */ /* 0x000fe400078e001d */
[----:B------:R-:W-:Y:S02]  /*ee40*/  IMAD.MOV.U32 R9, RZ, RZ, R31 ;  /* 0x000000ffff097224 */ /* 0x000fe400078e001f */
[----:B------:R-:W-:-:S02]  /*ee50*/  IMAD.MOV.U32 R10, RZ, RZ, R33 ;  /* 0x000000ffff0a7224 */ /* 0x000fc400078e0021 */
[----:B------:R-:W-:Y:S01]  /*ee60*/  IMAD.MOV.U32 R11, RZ, RZ, R35 ;  /* 0x000000ffff0b7224 */ /* 0x000fe200078e0023 */
[----:B------:R-:W3:Y:S04]  /*ee70*/  LDL.LU R79, [R1+0x124] ;  /* 0x00012400014f7983 */ /* 0x000ee80000300800 */
[----:B------:R-:W1:Y:S04]  /*ee80*/  LDS.128 R32, [R3+UR33] ;  /* 0x0000002103207984 */ /* 0x000e680008000c00 */
[----:B------:R-:W-:Y:S01]  /*ee90*/  LDS.128 R28, [R3+UR33+0x800] ;  /* 0x00080021031c7984 */ /* 0x000fe20008000c00 */
[----:B------:R-:W-:Y:S06]  /*eea0*/  BAR.SYNC.DEFER_BLOCKING 0x0 ;  /* 0x0000000000007b1d */ /* 0x000fec0000010000 */
[----:B------:R4:W-:Y:S04]  /*eeb0*/  STS.128 [R2], R4 ;  /* 0x0000000402007388 */ /* 0x0009e80000000c00 */
[----:B------:R4:W-:Y:S02]  /*eec0*/  STS.128 [R2+0x400], R8 ;  /* 0x0004000802007388 */ /* 0x0009e40000000c00 */
[----:B----4-:R-:W-:-:S02]  /*eed0*/  IMAD.MOV.U32 R4, RZ, RZ, R36 ;  /* 0x000000ffff047224 */ /* 0x010fc400078e0024 */
        /* <DEDUP_REMOVED lines=50> */
[----:B------:R-:W1:Y:S04]  /*f200*/  LDS.128 R60, [R3+UR33] ;  /* 0x00000021033c7984 */ /* 0x000e680008000c00 */
[----:B------:R-:W-:Y:S01]  /*f210*/  LDS.128 R64, [R3+UR33+0x800] ;  /* 0x0008002103407984 */ /* 0x000fe20008000c00 */
[----:B------:R-:W-:Y:S01]  /*f220*/  BAR.SYNC.DEFER_BLOCKING 0x0 ;  /* 0x0000000000007b1d */ /* 0x000fe20000010000 */
[----:B------:R-:W-:Y:S01]  /*f230*/  IMAD R68, R74, UR4, RZ ;  /* 0x000000044a447c24 */ /* 0x000fe2000f8e02ff */
[C---:B------:R-:W-:Y:S01]  /*f240*/  ISETP.LT.AND P2, PT, R0.reuse, UR11, !P0 ;  /* 0x0000000b00007c0c */ /* 0x040fe2000c741270 */
[----:B------:R-:W-:-:S03]  /*f250*/  IMAD R71, R0, R69, RZ ;  /* 0x0000004500477224 */ /* 0x000fc600078e02ff */
[----:B------:R-:W4:Y:S01]  /*f260*/  LDL.LU R74, [R1+0x120] ;  /* 0x00012000014a7983 */ /* 0x000f220000300800 */
[----:B------:R-:W-:-:S03]  /*f270*/  LEA R0, P3, R68, UR8, 0x2 ;  /* 0x0000000844007c11 */ /* 0x000fc6000f8610ff */
[----:B------:R-:W4:Y:S01]  /*f280*/  LDL.LU R72, [R1+0x11c] ;  /* 0x00011c0001487983 */ /* 0x000f220000300800 */
[----:B------:R-:W-:-:S03]  /*f290*/  LEA.HI.X.SX32 R68, R68, UR9, 0x2, P3 ;  /* 0x0000000944447c11 */ /* 0x000fc600098f16ff */
[----:B------:R-:W-:Y:S04]  /*f2a0*/  STS.128 [R2], R4 ;  /* 0x0000000402007388 */ /* 0x000fe80000000c00 */
[----:B------:R-:W-:Y:S01]  /*f2b0*/  STS.128 [R2+0x400], R8 ;  /* 0x0004000802007388 */ /* 0x000fe20000000c00 */
[----:B------:R-:W-:Y:S01]  /*f2c0*/  BAR.SYNC.DEFER_BLOCKING 0x0 ;  /* 0x0000000000007b1d */ /* 0x000fe20000010000 */
[----:B------:R-:W-:Y:S01]  /*f2d0*/  LEA R70, P5, R71, R0, 0x2 ;  /* 0x0000000047467211 */ /* 0x000fe200078a10ff */
[----:B--2---:R-:W-:-:S03]  /*f2e0*/  IMAD R77, R76, R69, RZ ;  /* 0x000000454c4d7224 */ /* 0x004fc600078e02ff */
[----:B------:R-:W-:Y:S01]  /*f2f0*/  LEA.HI.X.SX32 R71, R71, R68, 0x2, P5 ;  /* 0x0000004447477211 */ /* 0x000fe200028f16ff */
[----:B------:R-:W2:Y:S01]  /*f300*/  LDL.LU R78, [R1+0x118] ;  /* 0x00011800014e7983 */ /* 0x000ea20000300800 */
[----:B------:R-:W-:-:S03]  /*f310*/  ISETP.LT.AND P5, PT, R76, UR11, !P0 ;  /* 0x0000000b4c007c0c */ /* 0x000fc6000c7a1270 */
[----:B------:R-:W2:Y:S04]  /*f320*/  LDL.LU R76, [R1+0x114] ;  /* 0x00011400014c7983 */ /* 0x000ea80000300800 */
[----:B------:R1:W-:Y:S04]  /*f330*/  @P2 STG.E desc[UR42][R70.64], R12 ;  /* 0x0000000c46002986 */ /* 0x0003e8000c10192a */
[----:B-1----:R-:W2:Y:S04]  /*f340*/  LDL.LU R12, [R1+0x110] ;  /* 0x00011000010c7983 */ /* 0x002ea80000300800 */
[----:B------:R-:W2:Y:S01]  /*f350*/  LDL.LU R2, [R1+0x10c] ;  /* 0x00010c0001027983 */ /* 0x000ea20000300800 */
[C---:B------:R-:W-:Y:S01]  /*f360*/  ISETP.LT.AND P1, PT, R73.reuse, UR11, !P0 ;  /* 0x0000000b49007c0c */ /* 0x040fe2000c721270 */
[-C--:B------:R-:W-:Y:S01]  /*f370*/  IMAD R73, R73, R69.reuse, RZ ;  /* 0x0000004549497224 */ /* 0x080fe200078e02ff */
[C---:B---3--:R-:W-:Y:S01]  /*f380*/  ISETP.LT.AND P3, PT, R75.reuse, UR11, !P0 ;  /* 0x0000000b4b007c0c */ /* 0x048fe2000c761270 */
[----:B------:R-:W-:-:S03]  /*f390*/  IMAD R75, R75, R69, RZ ;  /* 0x000000454b4b7224 */ /* 0x000fc600078e02ff */
[----:B------:R-:W-:-:S04]  /*f3a0*/  LEA R4, P6, R73, R0, 0x2 ;  /* 0x0000000049047211 */ /* 0x000fc800078c10ff */
[----:B------:R-:W-:Y:S02]  /*f3b0*/  LEA.HI.X.SX32 R5, R73, R68, 0x2, P6 ;  /* 0x0000004449057211 */ /* 0x000fe400030f16ff */
[----:B------:R-:W-:Y:S01]  /*f3c0*/  LEA R6, P6, R75, R0, 0x2 ;  /* 0x000000004b067211 */ /* 0x000fe200078c10ff */
[----:B------:R-:W-:-:S03]  /*f3d0*/  IMAD R11, R80, R69, RZ ;  /* 0x00000045500b7224 */ /* 0x000fc600078e02ff */
[----:B------:R-:W-:Y:S02]  /*f3e0*/  LEA.HI.X.SX32 R7, R75, R68, 0x2, P6 ;  /* 0x000000444b077211 */ /* 0x000fe400030f16ff */
[----:B------:R-:W-:Y:S01]  /*f3f0*/  LEA R8, P6, R77, R0, 0x2 ;  /* 0x000000004d087211 */ /* 0x000fe200078c10ff */
[----:B------:R-:W-:Y:S01]  /*f400*/  IMAD R73, R79, R69, RZ ;  /* 0x000000454f497224 */ /* 0x000fe200078e02ff */
[----:B------:R-:W-:Y:S02]  /*f410*/  ISETP.LT.AND P2, PT, R80, UR11, !P0 ;  /* 0x0000000b50007c0c */ /* 0x000fe4000c741270 */
[----:B------:R-:W-:Y:S02]  /*f420*/  LEA.HI.X.SX32 R9, R77, R68, 0x2, P6 ;  /* 0x000000444d097211 */ /* 0x000fe400030f16ff */
[C---:B------:R-:W-:Y:S01]  /*f430*/  LEA R10, P6, R11.reuse, R0, 0x2 ;  /* 0x000000000b0a7211 */ /* 0x040fe200078c10ff */
[----:B------:R1:W-:Y:S03]  /*f440*/  @P1 STG.E desc[UR42][R4.64], R13 ;  /* 0x0000000d04001986 */ /* 0x0003e6000c10192a */
[----:B------:R-:W-:Y:S01]  /*f450*/  LEA.HI.X.SX32 R11, R11, R68, 0x2, P6 ;  /* 0x000000440b0b7211 */ /* 0x000fe200030f16ff */
[----:B------:R3:W-:Y:S01]  /*f460*/  @P3 STG.E desc[UR42][R6.64], R14 ;  /* 0x0000000e06003986 */ /* 0x0007e2000c10192a */
[----:B------:R-:W-:-:S04]  /*f470*/  LEA R70, P6, R73, R0, 0x2 ;  /* 0x0000000049467211 */ /* 0x000fc800078c10ff */
[----:B------:R-:W-:Y:S01]  /*f480*/  LEA.HI.X.SX32 R71, R73, R68, 0x2, P6 ;  /* 0x0000004449477211 */ /* 0x000fe200030f16ff */
[----:B------:R-:W-:Y:S01]  /*f490*/  @P5 STG.E desc[UR42][R8.64], R15 ;  /* 0x0000000f08005986 */ /* 0x000fe2000c10192a */
[----:B------:R-:W-:-:S03]  /*f4a0*/  ISETP.LT.AND P1, PT, R79, UR11, !P0 ;  /* 0x0000000b4f007c0c */ /* 0x000fc6000c721270 */
[----:B------:R1:W-:Y:S10]  /*f4b0*/  @P2 STG.E desc[UR42][R10.64], R24 ;  /* 0x000000180a002986 */ /* 0x0003f4000c10192a */
[----:B------:R-:W-:Y:S01]  /*f4c0*/  @P1 STG.E desc[UR42][R70.64], R25 ;  /* 0x0000001946001986 */ /* 0x000fe2000c10192a */
[C---:B----4-:R-:W-:Y:S01]  /*f4d0*/  ISETP.LT.AND P3, PT, R74.reuse, UR11, !P0 ;  /* 0x0000000b4a007c0c */ /* 0x050fe2000c761270 */
[----:B------:R-:W-:-:S02]  /*f4e0*/  IMAD R75, R74, R69, RZ ;  /* 0x000000454a4b7224 */ /* 0x000fc400078e02ff */
[----:B------:R-:W4:Y:S01]  /*f4f0*/  LDL.LU R74, [R1+0x108] ;  /* 0x00010800014a7983 */ /* 0x000f220000300800 */
[CC--:B-1----:R-:W-:Y:S02]  /*f500*/  IMAD R13, R72.reuse, R69.reuse, RZ ;  /* 0x00000045480d7224 */ /* 0x0c2fe400078e02ff */
[C---:B------:R-:W-:Y:S02]  /*f510*/  LEA R4, P6, R75.reuse, R0, 0x2 ;  /* 0x000000004b047211 */ /* 0x040fe400078c10ff */
[----:B------:R-:W-:Y:S02]  /*f520*/  ISETP.LT.AND P5, PT, R72, UR11, !P0 ;  /* 0x0000000b48007c0c */ /* 0x000fe4000c7a1270 */
[----:B------:R-:W4:Y:S01]  /*f530*/  LDL.LU R72, [R1+0x104] ;  /* 0x0001040001487983 */ /* 0x000f220000300800 */
[----:B------:R-:W-:Y:S02]  /*f540*/  LEA.HI.X.SX32 R5, R75, R68, 0x2, P6 ;  /* 0x000000444b057211 */ /* 0x000fe400030f16ff */
[C---:B---3--:R-:W-:Y:S01]  /*f550*/  LEA R6, P6, R13.reuse, R0, 0x2 ;  /* 0x000000000d067211 */ /* 0x048fe200078c10ff */
[----:B------:R-:W3:Y:S03]  /*f560*/  LDL.LU R24, [R1+0x100] ;  /* 0x0001000001187983 */ /* 0x000ee60000300800 */
[----:B------:R-:W-:Y:S01]  /*f570*/  LEA.HI.X.SX32 R7, R13, R68, 0x2, P6 ;  /* 0x000000440d077211 */ /* 0x000fe200030f16ff */
[----:B------:R-:W3:Y:S01]  /*f580*/  LDL.LU R14, [R1+0xfc] ;  /* 0x0000fc00010e7983 */ /* 0x000ee20000300800 */
[----:B--2---:R-:W-:-:S02]  /*f590*/  IMAD R73, R78, R69, RZ ;  /* 0x000000454e497224 */ /* 0x004fc400078e02ff */
[----:B------:R-:W-:-:S03]  /*f5a0*/  IMAD R13, R76, R69, RZ ;  /* 0x000000454c0d7224 */ /* 0x000fc600078e02ff */
[----:B------:R-:W-:-:S04]  /*f5b0*/  LEA R8, P6, R73, R0, 0x2 ;  /* 0x0000000049087211 */ /* 0x000fc800078c10ff */
[----:B------:R-:W-:Y:S02]  /*f5c0*/  LEA.HI.X.SX32 R9, R73, R68, 0x2, P6 ;  /* 0x0000004449097211 */ /* 0x000fe400030f16ff */
[C---:B------:R-:W-:Y:S01]  /*f5d0*/  LEA R10, P6, R13.reuse, R0, 0x2 ;  /* 0x000000000d0a7211 */ /* 0x040fe200078c10ff */
[----:B------:R1:W-:Y:S03]  /*f5e0*/  @P3 STG.E desc[UR42][R4.64], R26 ;  /* 0x0000001a04003986 */ /* 0x0003e6000c10192a */
[----:B------:R-:W-:Y:S01]  /*f5f0*/  LEA.HI.X.SX32 R11, R13, R68, 0x2, P6 ;  /* 0x000000440d0b7211 */ /* 0x000fe200030f16ff */
[----:B-1----:R-:W2:Y:S01]  /*f600*/  LDL.LU R26, [R1+0xf8] ;  /* 0x0000f800011a7983 */ /* 0x002ea20000300800 */
[C---:B------:R-:W-:Y:S01]  /*f610*/  ISETP.LT.AND P6, PT, R2.reuse, UR11, !P0 ;  /* 0x0000000b02007c0c */ /* 0x040fe2000c7c1270 */
[-C--:B------:R-:W-:Y:S02]  /*f620*/  IMAD R25, R2, R69.reuse, RZ ;  /* 0x0000004502197224 */ /* 0x080fe400078e02ff */
[----:B------:R-:W2:Y:S01]  /*f630*/  LDL.LU R2, [R1+0xf4] ;  /* 0x0000f40001027983 */ /* 0x000ea20000300800 */
[----:B------:R-:W-:Y:S01]  /*f640*/  IMAD R15, R12, R69, RZ ;  /* 0x000000450c0f7224 */ /* 0x000fe200078e02ff */
[----:B------:R-:W-:-:S02]  /*f650*/  ISETP.LT.AND P2, PT, R78, UR11, !P0 ;  /* 0x0000000b4e007c0c */ /* 0x000fc4000c741270 */
[----:B------:R-:W-:Y:S01]  /*f660*/  ISETP.LT.AND P3, PT, R12, UR11, !P0 ;  /* 0x0000000b0c007c0c */ /* 0x000fe2000c761270 */
[----:B------:R-:W-:Y:S01]  /*f670*/  @P5 STG.E desc[UR42][R6.64], R27 ;  /* 0x0000001b06005986 */ /* 0x000fe2000c10192a */
[----:B------:R-:W-:Y:S02]  /*f680*/  ISETP.LT.AND P1, PT, R76, UR11, !P0 ;  /* 0x0000000b4c007c0c */ /* 0x000fe4000c721270 */
[C---:B------:R-:W-:Y:S01]  /*f690*/  LEA R12, P5, R15.reuse, R0, 0x2 ;  /* 0x000000000f0c7211 */ /* 0x040fe200078a10ff */
[----:B------:R-:W2:Y:S03]  /*f6a0*/  LDL.LU R70, [R1+0xf0] ;  /* 0x0000f00001467983 */ /* 0x000ea60000300800 */
[----:B------:R-:W-:Y:S02]  /*f6b0*/  LEA.HI.X.SX32 R13, R15, R68, 0x2, P5 ;  /* 0x000000440f0d7211 */ /* 0x000fe400028f16ff */
[C---:B------:R-:W-:Y:S01]  /*f6c0*/  LEA R4, P5, R25.reuse, R0, 0x2 ;  /* 0x0000000019047211 */ /* 0x040fe200078a10ff */
[----:B------:R1:W-:Y:S03]  /*f6d0*/  @P2 STG.E desc[UR42][R8.64], R32 ;  /* 0x0000002008002986 */ /* 0x0003e6000c10192a */
[----:B------:R-:W-:Y:S01]  /*f6e0*/  LEA.HI.X.SX32 R5, R25, R68, 0x2, P5 ;  /* 0x0000004419057211 */ /* 0x000fe200028f16ff */
[----:B------:R3:W-:Y:S04]  /*f6f0*/  @P1 STG.E desc[UR42][R10.64], R33 ;  /* 0x000000210a001986 */ /* 0x0007e8000c10192a */
[----:B------:R3:W-:Y:S04]  /*f700*/  @P3 STG.E desc[UR42][R12.64], R34 ;  /* 0x000000220c003986 */ /* 0x0007e8000c10192a */
[----:B-1----:R-:W2:Y:S04]  /*f710*/  LDL.LU R32, [R1+0xec] ;  /* 0x0000ec0001207983 */ /* 0x002ea80000300800 */
[----:B------:R1:W-:Y:S01]  /*f720*/  @P6 STG.E desc[UR42][R4.64], R35 ;  /* 0x0000002304006986 */ /* 0x0003e2000c10192a */
[----:B----4-:R-:W-:-:S05]  /*f730*/  IMAD R15, R74, R69, RZ ;  /* 0x000000454a0f7224 */ /* 0x010fca00078e02ff */
[C---:B------:R-:W-:Y:S02]  /*f740*/  LEA R6, P5, R15.reuse, R0, 0x2 ;  /* 0x000000000f067211 */ /* 0x040fe400078a10ff */
[----:B------:R-:W-:Y:S01]  /*f750*/  ISETP.LT.AND P2, PT, R74, UR11, !P0 ;  /* 0x0000000b4a007c0c */ /* 0x000fe2000c741270 */
[-C--:B------:R-:W-:Y:S01]  /*f760*/  IMAD R25, R72, R69.reuse, RZ ;  /* 0x0000004548197224 */ /* 0x080fe200078e02ff */
[----:B------:R-:W-:Y:S02]  /*f770*/  LEA.HI.X.SX32 R7, R15, R68, 0x2, P5 ;  /* 0x000000440f077211 */ /* 0x000fe400028f16ff */
[C---:B---3--:R-:W-:Y:S01]  /*f780*/  ISETP.LT.AND P3, PT, R24.reuse, UR11, !P0 ;  /* 0x0000000b18007c0c */ /* 0x048fe2000c761270 */
[-C--:B------:R-:W-:Y:S01]  /*f790*/  IMAD R15, R24, R69.reuse, RZ ;  /* 0x00000045180f7224 */ /* 0x080fe200078e02ff */
[----:B------:R-:W-:Y:S01]  /*f7a0*/  ISETP.LT.AND P1, PT, R72, UR11, !P0 ;  /* 0x0000000b48007c0c */ /* 0x000fe2000c721270 */
[----:B------:R-:W3:Y:S01]  /*f7b0*/  LDL.LU R24, [R1+0xe8] ;  /* 0x0000e80001187983 */ /* 0x000ee20000300800 */
[-C--:B------:R-:W-:Y:S01]  /*f7c0*/  LEA R8, P5, R25, R0.reuse, 0x2 ;  /* 0x0000000019087211 */ /* 0x080fe200078a10ff */
[----:B------:R-:W-:Y:S01]  /*f7d0*/  IMAD R27, R14, R69, RZ ;  /* 0x000000450e1b7224 */ /* 0x000fe200078e02ff */
[----:B------:R-:W-:-:S02]  /*f7e0*/  LEA R10, P6, R15, R0, 0x2 ;  /* 0x000000000f0a7211 */ /* 0x000fc400078c10ff */
[----:B------:R-:W-:Y:S02]  /*f7f0*/  LEA.HI.X.SX32 R9, R25, R68, 0x2, P5 ;  /* 0x0000004419097211 */ /* 0x000fe400028f16ff */
[----:B------:R-:W-:Y:S01]  /*f800*/  LEA R12, P5, R27, R0, 0x2 ;  /* 0x000000001b0c7211 */ /* 0x000fe200078a10ff */
[----:B------:R4:W-:Y:S01]  /*f810*/  @P2 STG.E desc[UR42][R6.64], R40 ;  /* 0x0000002806002986 */ /* 0x0009e2000c10192a */
[----:B------:R-:W-:Y:S02]  /*f820*/  ISETP.LT.AND P2, PT, R14, UR11, !P0 ;  /* 0x0000000b0e007c0c */ /* 0x000fe4000c741270 */
[-C--:B------:R-:W-:Y:S01]  /*f830*/  LEA.HI.X.SX32 R11, R15, R68.reuse, 0x2, P6 ;  /* 0x000000440f0b7211 */ /* 0x080fe200030f16ff */
[----:B------:R1:W-:Y:S01]  /*f840*/  @P1 STG.E desc[UR42][R8.64], R41 ;  /* 0x0000002908001986 */ /* 0x0003e2000c10192a */
[----:B------:R-:W-:-:S03]  /*f850*/  LEA.HI.X.SX32 R13, R27, R68, 0x2, P5 ;  /* 0x000000441b0d7211 */ /* 0x000fc600028f16ff */
[----:B------:R-:W3:Y:S01]  /*f860*/  LDL.LU R14, [R1+0xe4] ;  /* 0x0000e400010e7983 */ /* 0x000ee20000300800 */
[C---:B--2---:R-:W-:Y:S01]  /*f870*/  ISETP.LT.AND P1, PT, R26.reuse, UR11, !P0 ;  /* 0x0000000b1a007c0c */ /* 0x044fe2000c721270 */
[-C--:B------:R-:W-:Y:S02]  /*f880*/  IMAD R15, R26, R69.reuse, RZ ;  /* 0x000000451a0f7224 */ /* 0x080fe400078e02ff */
[----:B------:R-:W2:Y:S01]  /*f890*/  LDL.LU R26, [R1+0xe0] ;  /* 0x0000e000011a7983 */ /* 0x000ea20000300800 */
[C---:B------:R-:W-:Y:S01]  /*f8a0*/  ISETP.LT.AND P5, PT, R2.reuse, UR11, !P0 ;  /* 0x0000000b02007c0c */ /* 0x040fe2000c7a1270 */
[----:B------:R-:W-:Y:S02]  /*f8b0*/  IMAD R25, R2, R69, RZ ;  /* 0x0000004502197224 */ /* 0x000fe400078e02ff */
[----:B------:R-:W2:Y:S01]  /*f8c0*/  LDL.LU R2, [R1+0xdc] ;  /* 0x0000dc0001027983 */ /* 0x000ea20000300800 */
[----:B-1----:R-:W-:-:S03]  /*f8d0*/  LEA R4, P6, R15, R0, 0x2 ;  /* 0x000000000f047211 */ /* 0x002fc600078c10ff */
[----:B------:R-:W2:Y:S04]  /*f8e0*/  LDL.LU R34, [R1+0xd8] ;  /* 0x0000d80001227983 */ /* 0x000ea80000300800 */
[----:B------:R1:W-:Y:S01]  /*f8f0*/  @P3 STG.E desc[UR42][R10.64], R42 ;  /* 0x0000002a0a003986 */ /* 0x0003e2000c10192a */
[----:B----4-:R-:W-:Y:S02]  /*f900*/  LEA R6, P3, R25, R0, 0x2 ;  /* 0x0000000019067211 */ /* 0x010fe400078610ff */
[-C--:B------:R-:W-:Y:S01]  /*f910*/  LEA.HI.X.SX32 R5, R15, R68.reuse, 0x2, P6 ;  /* 0x000000440f057211 */ /* 0x080fe200030f16ff */
[C---:B------:R-:W-:Y:S01]  /*f920*/  IMAD R27, R70.reuse, R69, RZ ;  /* 0x00000045461b7224 */ /* 0x040fe200078e02ff */
[----:B------:R-:W-:Y:S01]  /*f930*/  LEA.HI.X.SX32 R7, R25, R68, 0x2, P3 ;  /* 0x0000004419077211 */ /* 0x000fe200018f16ff */
[----:B------:R4:W-:Y:S01]  /*f940*/  @P2 STG.E desc[UR42][R12.64], R43 ;  /* 0x0000002b0c002986 */ /* 0x0009e2000c10192a */
[----:B------:R-:W-:-:S03]  /*f950*/  ISETP.LT.AND P2, PT, R70, UR11, !P0 ;  /* 0x0000000b46007c0c */ /* 0x000fc6000c741270 */
[----:B------:R1:W-:Y:S04]  /*f960*/  @P1 STG.E desc[UR42][R4.64], R48 ;  /* 0x0000003004001986 */ /* 0x0003e8000c10192a */
[----:B------:R2:W-:Y:S01]  /*f970*/  @P5 STG.E desc[UR42][R6.64], R49 ;  /* 0x0000003106005986 */ /* 0x0005e2000c10192a */
[C---:B------:R-:W-:Y:S01]  /*f980*/  IMAD R15, R32.reuse, R69, RZ ;  /* 0x00000045200f7224 */ /* 0x040fe200078e02ff */
[----:B------:R-:W-:Y:S02]  /*f990*/  ISETP.LT.AND P1, PT, R32, UR11, !P0 ;  /* 0x0000000b20007c0c */ /* 0x000fe4000c721270 */
[----:B------:R-:W2:Y:S01]  /*f9a0*/  LDL.LU R33, [R1+0xd4] ;  /* 0x0000d40001217983 */ /* 0x000ea20000300800 */
[-C--:B------:R-:W-:Y:S02]  /*f9b0*/  LEA R8, P6, R27, R0.reuse, 0x2 ;  /* 0x000000001b087211 */ /* 0x080fe400078c10ff */
[----:B-1----:R-:W-:-:S02]  /*f9c0*/  LEA R10, P3, R15, R0, 0x2 ;  /* 0x000000000f0a7211 */ /* 0x002fc400078610ff */
[-C--:B------:R-:W-:Y:S02]  /*f9d0*/  LEA.HI.X.SX32 R9, R27, R68.reuse, 0x2, P6 ;  /* 0x000000441b097211 */ /* 0x080fe400030f16ff */
[----:B------:R-:W-:-:S03]  /*f9e0*/  LEA.HI.X.SX32 R11, R15, R68, 0x2, P3 ;  /* 0x000000440f0b7211 */ /* 0x000fc600018f16ff */
[----:B------:R-:W-:Y:S04]  /*f9f0*/  @P2 STG.E desc[UR42][R8.64], R50 ;  /* 0x0000003208002986 */ /* 0x000fe8000c10192a */
[----:B------:R1:W-:Y:S01]  /*fa00*/  @P1 STG.E desc[UR42][R10.64], R51 ;  /* 0x000000330a001986 */ /* 0x0003e2000c10192a */
[C---:B---3--:R-:W-:Y:S01]  /*fa10*/  ISETP.LT.AND P5, PT, R24.reuse, UR11, !P0 ;  /* 0x0000000b18007c0c */ /* 0x048fe2000c7a1270 */
[----:B----4-:R-:W-:Y:S02]  /*fa20*/  IMAD R13, R24, R69, RZ ;  /* 0x00000045180d7224 */ /* 0x010fe400078e02ff */
[----:B------:R-:W3:Y:S04]  /*fa30*/  LDL.LU R24, [R1+0xd0] ;  /* 0x0000d00001187983 */ /* 0x000ee80000300800 */
[----:B------:R-:W4:Y:S01]  /*fa40*/  LDL.LU R32, [R1+0xcc] ;  /* 0x0000cc0001207983 */ /* 0x000f220000300800 */
[----:B------:R-:W-:-:S04]  /*fa50*/  LEA R12, P3, R13, R0, 0x2 ;  /* 0x000000000d0c7211 */ /* 0x000fc800078610ff */
[----:B------:R-:W-:Y:S02]  /*fa60*/  LEA.HI.X.SX32 R13, R13, R68, 0x2, P3 ;  /* 0x000000440d0d7211 */ /* 0x000fe400018f16ff */
[C---:B--2---:R-:W-:Y:S01]  /*fa70*/  ISETP.LT.AND P1, PT, R26.reuse, UR11, !P0 ;  /* 0x0000000b1a007c0c */ /* 0x044fe2000c721270 */
[-C--:B------:R-:W-:Y:S02]  /*fa80*/  IMAD R5, R26, R69.reuse, RZ ;  /* 0x000000451a057224 */ /* 0x080fe400078e02ff */
[----:B------:R-:W2:Y:S01]  /*fa90*/  LDL.LU R26, [R1+0xc8] ;  /* 0x0000c800011a7983 */ /* 0x000ea20000300800 */
[C---:B------:R-:W-:Y:S01]  /*faa0*/  ISETP.LT.AND P3, PT, R2.reuse, UR11, !P0 ;  /* 0x0000000b02007c0c */ /* 0x040fe2000c761270 */
[-C--:B------:R-:W-:Y:S02]  /*fab0*/  IMAD R7, R2, R69.reuse, RZ ;  /* 0x0000004502077224 */ /* 0x080fe400078e02ff */
[----:B------:R-:W2:Y:S01]  /*fac0*/  LDL.LU R2, [R1+0xc4] ;  /* 0x0000c40001027983 */ /* 0x000ea20000300800 */
[CC--:B------:R-:W-:Y:S01]  /*fad0*/  IMAD R15, R14.reuse, R69.reuse, RZ ;  /* 0x000000450e0f7224 */ /* 0x0c0fe200078e02ff */
[----:B------:R-:W-:Y:S01]  /*fae0*/  ISETP.LT.AND P2, PT, R14, UR11, !P0 ;  /* 0x0000000b0e007c0c */ /* 0x000fe2000c741270 */
[----:B------:R-:W-:Y:S01]  /*faf0*/  IMAD R25, R34, R69, RZ ;  /* 0x0000004522197224 */ /* 0x000fe200078e02ff */
[----:B------:R1:W-:Y:S02]  /*fb00*/  @P5 STG.E desc[UR42][R12.64], R52 ;  /* 0x000000340c005986 */ /* 0x0003e4000c10192a */
[----:B------:R-:W-:-:S02]  /*fb10*/  LEA R14, P6, R15, R0, 0x2 ;  /* 0x000000000f0e7211 */ /* 0x000fc400078c10ff */
[----:B------:R-:W2:Y:S02]  /*fb20*/  LDL.LU R42, [R1+0xc0] ;  /* 0x0000c000012a7983 */ /* 0x000ea40000300800 */
[----:B------:R-:W-:Y:S02]  /*fb30*/  LEA.HI.X.SX32 R15, R15, R68, 0x2, P6 ;  /* 0x000000440f0f7211 */ /* 0x000fe400030f16ff */
[-C--:B-1----:R-:W-:Y:S01]  /*fb40*/  LEA R10, P6, R7, R0.reuse, 0x2 ;  /* 0x00000000070a7211 */ /* 0x082fe200078c10ff */
[----:B------:R-:W2:Y:S01]  /*fb50*/  LDL.LU R41, [R1+0xbc] ;  /* 0x0000bc0001297983 */ /* 0x000ea20000300800 */
[----:B------:R-:W-:-:S03]  /*fb60*/  LEA R8, P5, R5, R0, 0x2 ;  /* 0x0000000005087211 */ /* 0x000fc600078a10ff */
[----:B------:R1:W-:Y:S01]  /*fb70*/  @P2 STG.E desc[UR42][R14.64], R53 ;  /* 0x000000350e002986 */ /* 0x0003e2000c10192a */
[----:B------:R-:W-:Y:S02]  /*fb80*/  ISETP.LT.AND P2, PT, R34, UR11, !P0 ;  /* 0x0000000b22007c0c */ /* 0x000fe4000c741270 */
[----:B------:R-:W-:Y:S01]  /*fb90*/  LEA.HI.X.SX32 R11, R7, R68, 0x2, P6 ;  /* 0x00000044070b7211 */ /* 0x000fe200030f16ff */
[----:B------:R-:W2:Y:S01]  /*fba0*/  LDL.LU R40, [R1+0x1b8] ;  /* 0x0001b80001287983 */ /* 0x000ea20000300800 */
[----:B------:R-:W-:Y:S02]  /*fbb0*/  LEA R12, P6, R25, R0, 0x2 ;  /* 0x00000000190c7211 */ /* 0x000fe400078c10ff */
[-C--:B------:R-:W-:Y:S02]  /*fbc0*/  LEA.HI.X.SX32 R9, R5, R68.reuse, 0x2, P5 ;  /* 0x0000004405097211 */ /* 0x080fe400028f16ff */
[----:B------:R-:W-:Y:S01]  /*fbd0*/  LEA.HI.X.SX32 R13, R25, R68, 0x2, P6 ;  /* 0x00000044190d7211 */ /* 0x000fe200030f16ff */
[C---:B------:R-:W-:Y:S01]  /*fbe0*/  IMAD R27, R33.reuse, R69, RZ ;  /* 0x00000045211b7224 */ /* 0x040fe200078e02ff */
[----:B------:R-:W2:Y:S04]  /*fbf0*/  LDS.128 R4, [R3+UR33] ;  /* 0x0000002103047984 */ /* 0x000ea80008000c00 */
[----:B------:R3:W-:Y:S01]  /*fc00*/  @P1 STG.E desc[UR42][R8.64], R54 ;  /* 0x0000003608001986 */ /* 0x0007e2000c10192a */
[----:B------:R-:W-:-:S03]  /*fc10*/  ISETP.LT.AND P1, PT, R33, UR11, !P0 ;  /* 0x0000000b21007c0c */ /* 0x000fc6000c721270 */
[----:B------:R2:W-:Y:S04]  /*fc20*/  @P3 STG.E desc[UR42][R10.64], R55 ;  /* 0x000000370a003986 */ /* 0x0005e8000c10192a */
[----:B------:R-:W-:Y:S01]  /*fc30*/  @P2 STG.E desc[UR42][R12.64], R60 ;  /* 0x0000003c0c002986 */ /* 0x000fe2000c10192a */
[----:B-1----:R-:W-:-:S04]  /*fc40*/  LEA R14, P5, R27, R0, 0x2 ;  /* 0x000000001b0e7211 */ /* 0x002fc800078a10ff */
[----:B------:R-:W-:-:S05]  /*fc50*/  LEA.HI.X.SX32 R15, R27, R68, 0x2, P5 ;  /* 0x000000441b0f7211 */ /* 0x000fca00028f16ff */
[----:B------:R-:W-:Y:S01]  /*fc60*/  @P1 STG.E desc[UR42][R14.64], R61 ;  /* 0x0000003d0e001986 */ /* 0x000fe2000c10192a */
[CC--:B----4-:R-:W-:Y:S01]  /*fc70*/  IMAD R35, R32.reuse, R69.reuse, RZ ;  /* 0x0000004520237224 */ /* 0x0d0fe200078e02ff */
[----:B------:R-:W-:Y:S02]  /*fc80*/  ISETP.LT.AND P2, PT, R32, UR11, !P0 ;  /* 0x0000000b20007c0c */ /* 0x000fe4000c741270 */
[----:B------:R-:W4:Y:S01]  /*fc90*/  LDL.LU R32, [R1+0xb8] ;  /* 0x0000b80001207983 */ /* 0x000f220000300800 */
[C---:B---3--:R-:W-:Y:S01]  /*fca0*/  IMAD R33, R24.reuse, R69, RZ ;  /* 0x0000004518217224 */ /* 0x048fe200078e02ff */
[C---:B------:R-:W-:Y:S02]  /*fcb0*/  LEA R8, P5, R35.reuse, R0, 0x2 ;  /* 0x0000000023087211 */ /* 0x040fe400078a10ff */
[----:B------:R-:W-:Y:S01]  /*fcc0*/  ISETP.LT.AND P3, PT, R24, UR11, !P0 ;  /* 0x0000000b18007c0c */ /* 0x000fe2000c761270 */
[----:B------:R-:W3:Y:S01]  /*fcd0*/  LDL.LU R34, [R1+0x1b4] ;  /* 0x0001b40001227983 */ /* 0x000ee20000300800 */
[----:B------:R-:W-:-:S02]  /*fce0*/  LEA.HI.X.SX32 R9, R35, R68, 0x2, P5 ;  /* 0x0000004423097211 */ /* 0x000fc400028f16ff */
[----:B------:R-:W-:-:S04]  /*fcf0*/  LEA R24, P6, R33, R0, 0x2 ;  /* 0x0000000021187211 */ /* 0x000fc800078c10ff */
[----:B------:R-:W-:-:S05]  /*fd00*/  LEA.HI.X.SX32 R25, R33, R68, 0x2, P6 ;  /* 0x0000004421197211 */ /* 0x000fca00030f16ff */
[----:B------:R1:W-:Y:S01]  /*fd10*/  @P3 STG.E desc[UR42][R24.64], R62 ;  /* 0x0000003e18003986 */ /* 0x0003e2000c10192a */
[C---:B--2---:R-:W-:Y:S01]  /*fd20*/  ISETP.LT.AND P1, PT, R26.reuse, UR11, !P0 ;  /* 0x0000000b1a007c0c */ /* 0x044fe2000c721270 */
[-C--:B------:R-:W-:Y:S02]  /*fd30*/  IMAD R11, R26, R69.reuse, RZ ;  /* 0x000000451a0b7224 */ /* 0x080fe400078e02ff */
[----:B------:R-:W2:Y:S01]  /*fd40*/  LDL.LU R26, [R1+0x1b0] ;  /* 0x0001b000011a7983 */ /* 0x000ea20000300800 */
[C---:B------:R-:W-:Y:S01]  /*fd50*/  ISETP.LT.AND P5, PT, R2.reuse, UR11, !P0 ;  /* 0x0000000b02007c0c */ /* 0x040fe2000c7a1270 */
[-C--:B------:R-:W-:Y:S02]  /*fd60*/  IMAD R27, R2, R69.reuse, RZ ;  /* 0x00000045021b7224 */ /* 0x080fe400078e02ff */
[----:B------:R-:W3:Y:S04]  /*fd70*/  LDL.LU R2, [R1+0x1ac] ;  /* 0x0001ac0001027983 */ /* 0x000ee80000300800 */
[----:B-1----:R-:W3:Y:S01]  /*fd80*/  LDL.LU R24, [R1+0x1a8] ;  /* 0x0001a80001187983 */ /* 0x002ee20000300800 */
[----:B------:R-:W-:Y:S01]  /*fd90*/  LEA R10, P3, R11, R0, 0x2 ;  /* 0x000000000b0a7211 */ /* 0x000fe200078610ff */
[----:B------:R-:W-:-:S02]  /*fda0*/  IMAD R15, R42, R69, RZ ;  /* 0x000000452a0f7224 */ /* 0x000fc400078e02ff */
[----:B------:R1:W-:Y:S01]  /*fdb0*/  @P2 STG.E desc[UR42][R8.64], R63 ;  /* 0x0000003f08002986 */ /* 0x0003e2000c10192a */
[----:B------:R-:W-:Y:S02]  /*fdc0*/  LEA.HI.X.SX32 R11, R11, R68, 0x2, P3 ;  /* 0x000000440b0b7211 */ /* 0x000fe400018f16ff */
[----:B------:R-:W-:Y:S01]  /*fdd0*/  ISETP.LT.AND P2, PT, R42, UR11, !P0 ;  /* 0x0000000b2a007c0c */ /* 0x000fe2000c741270 */
[----:B------:R-:W-:Y:S01]  /*fde0*/  IMAD R25, R41, R69, RZ ;  /* 0x0000004529197224 */ /* 0x000fe200078e02ff */
[-C--:B------:R-:W-:Y:S01]  /*fdf0*/  LEA R12, P6, R27, R0.reuse, 0x2 ;  /* 0x000000001b0c7211 */ /* 0x080fe200078c10ff */
[----:B------:R4:W-:Y:S01]  /*fe00*/  @P1 STG.E desc[UR42][R10.64], R4 ;  /* 0x000000040a001986 */ /* 0x0009e2000c10192a */
[----:B------:R-:W-:Y:S02]  /*fe10*/  LEA R14, P1, R15, R0, 0x2 ;  /* 0x000000000f0e7211 */ /* 0x000fe400078210ff */
[-C--:B------:R-:W-:Y:S01]  /*fe20*/  LEA.HI.X.SX32 R13, R27, R68.reuse, 0x2, P6 ;  /* 0x000000441b0d7211 */ /* 0x080fe200030f16ff */
[----:B------:R-:W3:Y:S01]  /*fe30*/  LDL.LU R33, [R1+0x1a4] ;  /* 0x0001a40001217983 */ /* 0x000ee20000300800 */
[----:B------:R-:W-:-:S02]  /*fe40*/  LEA.HI.X.SX32 R15, R15, R68, 0x2, P1 ;  /* 0x000000440f0f7211 */ /* 0x000fc400008f16ff */
[----:B------:R-:W-:Y:S01]  /*fe50*/  ISETP.LT.AND P3, PT, R41, UR11, !P0 ;  /* 0x0000000b29007c0c */ /* 0x000fe2000c761270 */
[----:B------:R4:W-:Y:S01]  /*fe60*/  @P5 STG.E desc[UR42][R12.64], R5 ;  /* 0x000000050c005986 */ /* 0x0009e2000c10192a */
[----:B-1----:R-:W-:-:S03]  /*fe70*/  LEA R8, P5, R25, R0, 0x2 ;  /* 0x0000000019087211 */ /* 0x002fc600078a10ff */
[----:B------:R1:W-:Y:S01]  /*fe80*/  @P2 STG.E desc[UR42][R14.64], R6 ;  /* 0x000000060e002986 */ /* 0x0003e2000c10192a */
[----:B------:R-:W-:-:S07]  /*fe90*/  LEA.HI.X.SX32 R9, R25, R68, 0x2, P5 ;  /* 0x0000004419097211 */ /* 0x000fce00028f16ff */
[----:B------:R-:W-:Y:S01]  /*fea0*/  @P3 STG.E desc[UR42][R8.64], R7 ;  /* 0x0000000708003986 */ /* 0x000fe2000c10192a */
[C---:B----4-:R-:W-:Y:S01]  /*feb0*/  IMAD R27, R32.reuse, R69, RZ ;  /* 0x00000045201b7224 */ /* 0x050fe200078e02ff */
[----:B------:R-:W-:Y:S02]  /*fec0*/  ISETP.LT.AND P1, PT, R32, UR11, !P0 ;  /* 0x0000000b20007c0c */ /* 0x000fe4000c721270 */
[----:B------:R-:W4:Y:S02]  /*fed0*/  LDL.LU R32, [R1+0x1a0] ;  /* 0x0001a00001207983 */ /* 0x000f240000300800 */
[----:B------:R-:W-:Y:S01]  /*fee0*/  LEA R10, P2, R27, R0, 0x2 ;  /* 0x000000001b0a7211 */ /* 0x000fe200078410ff */
[----:B------:R-:W-:-:S03]  /*fef0*/  IMAD R25, R69, 0x2, R27 ;  /* 0x0000000245197824 */ /* 0x000fc600078e021b */
[----:B------:R-:W-:Y:S01]  /*ff00*/  LEA.HI.X.SX32 R11, R27, R68, 0x2, P2 ;  /* 0x000000441b0b7211 */ /* 0x000fe200010f16ff */
[----:B------:R-:W-:Y:S01]  /*ff10*/  IMAD R13, R69, 0x2, R25 ;  /* 0x00000002450d7824 */ /* 0x000fe200078e0219 */
[----:B------:R-:W4:Y:S01]  /*ff20*/  LDL.LU R27, [R1+0x19c] ;  /* 0x00019c00011b7983 */ /* 0x000f220000300800 */
[----:B------:R-:W-:-:S03]  /*ff30*/  LEA R4, P5, R25, R0, 0x2 ;  /* 0x0000000019047211 */ /* 0x000fc600078a10ff */
[----:B------:R2:W-:Y:S01]  /*ff40*/  @P1 STG.E desc[UR42][R10.64], R16 ;  /* 0x000000100a001986 */ /* 0x0005e2000c10192a */
[----:B------:R-:W-:Y:S02]  /*ff50*/  LEA.HI.X.SX32 R5, R25, R68, 0x2, P5 ;  /* 0x0000004419057211 */ /* 0x000fe400028f16ff */
[----:B------:R-:W-:Y:S01]  /*ff60*/  LEA R12, P5, R13, R0, 0x2 ;  /* 0x000000000d0c7211 */ /* 0x000fe200078a10ff */
[----:B-1----:R-:W-:-:S03]  /*ff70*/  IMAD R15, R69, 0x2, R13 ;  /* 0x00000002450f7824 */ /* 0x002fc600078e020d */
[----:B------:R-:W-:Y:S02]  /*ff80*/  LEA.HI.X.SX32 R13, R13, R68, 0x2, P5 ;  /* 0x000000440d0d7211 */ /* 0x000fe400028f16ff */
[----:B--2---:R-:W-:Y:S02]  /*ff90*/  ISETP.LT.AND P2, PT, R26, UR11, !P0 ;  /* 0x0000000b1a007c0c */ /* 0x004fe4000c741270 */
[----:B------:R-:W2:Y:S01]  /*ffa0*/  LDL.LU R26, [R1+0x198] ;  /* 0x00019800011a7983 */ /* 0x000ea20000300800 */
[----:B---3--:R-:W-:-:S03]  /*ffb0*/  ISETP.LT.AND P1, PT, R2, UR11, !P0 ;  /* 0x0000000b02007c0c */ /* 0x008fc6000c721270 */
[----:B------:R-:W3:Y:S01]  /*ffc0*/  LDL.LU R2, [R1+0x194] ;  /* 0x0001940001027983 */ /* 0x000ee20000300800 */
[----:B------:R-:W-:-:S03]  /*ffd0*/  ISETP.LT.AND P5, PT, R24, UR11, !P0 ;  /* 0x0000000b18007c0c */ /* 0x000fc6000c7a1270 */
[----:B------:R-:W2:Y:S04]  /*ffe0*/  LDL.LU R24, [R1+0x190] ;  /* 0x0001900001187983 */ /* 0x000ea80000300800 */
[----:B------:R-:W2:Y:S04]  /*fff0*/  LDL.LU R16, [R1+0x18c] ;  /* 0x00018c0001107983 */ /* 0x000ea80000300800 */
[----:B------:R-:W2:Y:S01]  /*10000*/  LDL.LU R14, [R1+0x188] ;  /* 0x00018800010e7983 */ /* 0x000ea20000300800 */
[----:B------:R-:W-:Y:S01]  /*10010*/  ISETP.LT.AND P6, PT, R40, UR11, !P0 ;  /* 0x0000000b28007c0c */ /* 0x000fe2000c7c1270 */
[----:B------:R-:W-:-:S02]  /*10020*/  IMAD R9, R69, 0x2, R15 ;  /* 0x0000000245097824 */ /* 0x000fc400078e020f */
[----:B------:R1:W-:Y:S01]  /*10030*/  @P4 STG.E desc[UR42][R4.64], R17 ;  /* 0x0000001104004986 */ /* 0x0003e2000c10192a */
[----:B------:R-:W-:Y:S01]  /*10040*/  LEA R6, P4, R15, R0, 0x2 ;  /* 0x000000000f067211 */ /* 0x000fe200078810ff */
[----:B------:R-:W-:Y:S01]  /*10050*/  IMAD R11, R69, 0x2, R9 ;  /* 0x00000002450b7824 */ /* 0x000fe200078e0209 */
[----:B------:R-:W-:Y:S02]  /*10060*/  ISETP.LT.AND P3, PT, R34, UR11, !P0 ;  /* 0x0000000b22007c0c */ /* 0x000fe4000c761270 */
[----:B------:R-:W-:-:S05]  /*10070*/  LEA.HI.X.SX32 R7, R15, R68, 0x2, P4 ;  /* 0x000000440f077211 */ /* 0x000fca00020f16ff */
[----:B------:R1:W-:Y:S01]  /*10080*/  @P6 STG.E desc[UR42][R12.64], R18 ;  /* 0x000000120c006986 */ /* 0x0003e2000c10192a */
[----:B------:R-:W-:Y:S01]  /*10090*/  LEA R8, P6, R9, R0, 0x2 ;  /* 0x0000000009087211 */ /* 0x000fe200078c10ff */
[----:B------:R-:W-:Y:S02]  /*100a0*/  IMAD R15, R69, 0x2, R11 ;  /* 0x00000002450f7824 */ /* 0x000fe400078e020b */
[----:B-1----:R-:W2:Y:S01]  /*100b0*/  LDL.LU R17, [R1+0x184] ;  /* 0x0001840001117983 */ /* 0x002ea20000300800 */
[----:B------:R-:W-:Y:S02]  /*100c0*/  LEA.HI.X.SX32 R9, R9, R68, 0x2, P6 ;  /* 0x0000004409097211 */ /* 0x000fe400030f16ff */
[----:B------:R-:W-:-:S04]  /*100d0*/  LEA R4, P6, R11, R0, 0x2 ;  /* 0x000000000b047211 */ /* 0x000fc800078c10ff */
[----:B------:R-:W-:Y:S01]  /*100e0*/  LEA.HI.X.SX32 R5, R11, R68, 0x2, P6 ;  /* 0x000000440b057211 */ /* 0x000fe200030f16ff */
[----:B------:R-:W-:Y:S01]  /*100f0*/  IMAD R13, R69, 0x2, R15 ;  /* 0x00000002450d7824 */ /* 0x000fe200078e020f */
[C---:B------:R-:W-:Y:S01]  /*10100*/  LEA R10, P6, R15.reuse, R0, 0x2 ;  /* 0x000000000f0a7211 */ /* 0x040fe200078c10ff */
[----:B------:R1:W-:Y:S03]  /*10110*/  @P3 STG.E desc[UR42][R6.64], R19 ;  /* 0x0000001306003986 */ /* 0x0003e6000c10192a */
[----:B------:R-:W-:Y:S01]  /*10120*/  LEA.HI.X.SX32 R11, R15, R68, 0x2, P6 ;  /* 0x000000440f0b7211 */ /* 0x000fe200030f16ff */
[----:B------:R-:W-:Y:S01]  /*10130*/  IMAD R15, R69, 0x2, R13 ;  /* 0x00000002450f7824 */ /* 0x000fe200078e020d */
[----:B------:R-:W-:Y:S01]  /*10140*/  ISETP.LT.AND P4, PT, R33, UR11, !P0 ;  /* 0x0000000b21007c0c */ /* 0x000fe2000c781270 */
[----:B------:R1:W-:Y:S04]  /*10150*/  @P2 STG.E desc[UR42][R8.64], R20 ;  /* 0x0000001408002986 */ /* 0x0003e8000c10192a */
[----:B------:R-:W2:Y:S01]  /*10160*/  LDL.LU R12, [R1+0x180] ;  /* 0x00018000010c7983 */ /* 0x000ea20000300800 */
[----:B-1----:R-:W-:-:S03]  /*10170*/  LEA R6, P6, R13, R0, 0x2 ;  /* 0x000000000d067211 */ /* 0x002fc600078c10ff */
[----:B------:R1:W-:Y:S01]  /*10180*/  @P1 STG.E desc[UR42][R4.64], R21 ;  /* 0x0000001504001986 */ /* 0x0003e2000c10192a */
[----:B------:R-:W-:Y:S01]  /*10190*/  LEA.HI.X.SX32 R7, R13, R68, 0x2, P6 ;  /* 0x000000440d077211 */ /* 0x000fe200030f16ff */
[----:B------:R-:W-:Y:S01]  /*101a0*/  IMAD R13, R69, 0x2, R15 ;  /* 0x00000002450d7824 */ /* 0x000fe200078e020f */
[C---:B------:R-:W-:Y:S01]  /*101b0*/  LEA R8, P6, R15.reuse, R0, 0x2 ;  /* 0x000000000f087211 */ /* 0x040fe200078c10ff */
[----:B------:R2:W-:Y:S03]  /*101c0*/  @P5 STG.E desc[UR42][R10.64], R22 ;  /* 0x000000160a005986 */ /* 0x0005e6000c10192a */
[----:B------:R-:W-:Y:S02]  /*101d0*/  LEA.HI.X.SX32 R9, R15, R68, 0x2, P6 ;  /* 0x000000440f097211 */ /* 0x000fe400030f16ff */
[C---:B-1----:R-:W-:Y:S01]  /*101e0*/  LEA R4, P6, R13.reuse, R0, 0x2 ;  /* 0x000000000d047211 */ /* 0x042fe200078c10ff */
[----:B------:R1:W-:Y:S03]  /*101f0*/  @P4 STG.E desc[UR42][R6.64], R23 ;  /* 0x0000001706004986 */ /* 0x0003e6000c10192a */
[----:B------:R-:W-:-:S02]  /*10200*/  LEA.HI.X.SX32 R5, R13, R68, 0x2, P6 ;  /* 0x000000440d057211 */ /* 0x000fc400030f16ff */
[----:B----4-:R-:W-:Y:S02]  /*10210*/  ISETP.LT.AND P3, PT, R32, UR11, !P0 ;  /* 0x0000000b20007c0c */ /* 0x010fe4000c761270 */
[----:B------:R-:W-:Y:S02]  /*10220*/  ISETP.LT.AND P2, PT, R27, UR11, !P0 ;  /* 0x0000000b1b007c0c */ /* 0x000fe4000c741270 */
[----:B---3--:R-:W-:Y:S01]  /*10230*/  ISETP.LT.AND P5, PT, R2, UR11, !P0 ;  /* 0x0000000b02007c0c */ /* 0x008fe2000c7a1270 */
[----:B------:R-:W-:Y:S01]  /*10240*/  IMAD R15, R69, 0x2, R13 ;  /* 0x00000002450f7824 */ /* 0x000fe200078e020d */
[----:B------:R-:W3:Y:S07]  /*10250*/  LDL.LU R2, [R1+0x17c] ;  /* 0x00017c0001027983 */ /* 0x000eee0000300800 */
[----:B------:R4:W-:Y:S01]  /*10260*/  @P3 STG.E desc[UR42][R8.64], R28 ;  /* 0x0000001c08003986 */ /* 0x0009e2000c10192a */
[----:B--2---:R-:W-:-:S03]  /*10270*/  ISETP.LT.AND P3, PT, R16, UR11, !P0 ;  /* 0x0000000b10007c0c */ /* 0x004fc6000c761270 */
[----:B------:R-:W2:Y:S04]  /*10280*/  LDL.LU R18, [R1+0x178] ;  /* 0x0001780001127983 */ /* 0x000ea80000300800 */
[----:B------:R1:W-:Y:S01]  /*10290*/  @P2 STG.E desc[UR42][R4.64], R29 ;  /* 0x0000001d04002986 */ /* 0x0003e2000c10192a */
[----:B------:R-:W-:-:S03]  /*102a0*/  ISETP.LT.AND P2, PT, R14, UR11, !P0 ;  /* 0x0000000b0e007c0c */ /* 0x000fc6000c741270 */
[----:B------:R-:W2:Y:S04]  /*102b0*/  LDL.LU R16, [R1+0x174] ;  /* 0x0001740001107983 */ /* 0x000ea80000300800 */
[----:B------:R-:W2:Y:S01]  /*102c0*/  LDL.LU R14, [R1+0x16c] ;  /* 0x00016c00010e7983 */ /* 0x000ea20000300800 */
[----:B------:R-:W-:Y:S01]  /*102d0*/  LEA R10, P6, R15, R0, 0x2 ;  /* 0x000000000f0a7211 */ /* 0x000fe200078c10ff */
[----:B------:R-:W-:Y:S01]  /*102e0*/  IMAD R13, R69, 0x2, R15 ;  /* 0x00000002450d7824 */ /* 0x000fe200078e020f */
[----:B------:R-:W-:Y:S01]  /*102f0*/  ISETP.LT.AND P1, PT, R26, UR11, !P0 ;  /* 0x0000000b1a007c0c */ /* 0x000fe2000c721270 */
[----:B------:R-:W2:Y:S01]  /*10300*/  LDS.128 R20, [R3+UR33+0x800] ;  /* 0x0008002103147984 */ /* 0x000ea20008000c00 */
[----:B------:R-:W-:Y:S01]  /*10310*/  LEA.HI.X.SX32 R11, R15, R68, 0x2, P6 ;  /* 0x000000440f0b7211 */ /* 0x000fe200030f16ff */
[----:B------:R-:W-:Y:S01]  /*10320*/  IMAD R15, R69, 0x2, R13 ;  /* 0x00000002450f7824 */ /* 0x000fe200078e020d */
[----:B-1----:R-:W-:-:S02]  /*10330*/  LEA R6, P6, R13, R0, 0x2 ;  /* 0x000000000d067211 */ /* 0x002fc400078c10ff */
[----:B------:R-:W-:Y:S02]  /*10340*/  ISETP.LT.AND P4, PT, R24, UR11, !P0 ;  /* 0x0000000b18007c0c */ /* 0x000fe4000c781270 */
[----:B------:R-:W-:Y:S01]  /*10350*/  LEA.HI.X.SX32 R7, R13, R68, 0x2, P6 ;  /* 0x000000440d077211 */ /* 0x000fe200030f16ff */
[----:B------:R-:W-:Y:S01]  /*10360*/  IMAD R13, R69, 0x2, R15 ;  /* 0x00000002450d7824 */ /* 0x000fe200078e020f */
[----:B----4-:R-:W-:-:S04]  /*10370*/  LEA R8, P6, R15, R0, 0x2 ;  /* 0x000000000f087211 */ /* 0x010fc800078c10ff */
[----:B------:R-:W-:Y:S01]  /*10380*/  LEA.HI.X.SX32 R9, R15, R68, 0x2, P6 ;  /* 0x000000440f097211 */ /* 0x000fe200030f16ff */
[----:B------:R-:W-:Y:S01]  /*10390*/  IMAD R15, R69, 0x2, R13 ;  /* 0x00000002450f7824 */ /* 0x000fe200078e020d */
[----:B------:R-:W-:Y:S01]  /*103a0*/  LEA R4, P6, R13, R0, 0x2 ;  /* 0x000000000d047211 */ /* 0x000fe200078c10ff */
[----:B------:R1:W-:Y:S01]  /*103b0*/  @P1 STG.E desc[UR42][R10.64], R30 ;  /* 0x0000001e0a001986 */ /* 0x0003e2000c10192a */
[----:B------:R-:W-:Y:S02]  /*103c0*/  ISETP.LT.AND P1, PT, R17, UR11, !P0 ;  /* 0x0000000b11007c0c */ /* 0x000fe4000c721270 */
[----:B------:R-:W-:Y:S01]  /*103d0*/  LEA.HI.X.SX32 R5, R13, R68, 0x2, P6 ;  /* 0x000000440d057211 */ /* 0x000fe200030f16ff */
[----:B------:R-:W-:Y:S01]  /*103e0*/  IMAD R13, R69, 0x2, R15 ;  /* 0x00000002450d7824 */ /* 0x000fe200078e020f */
[----:B------:R4:W-:Y:S01]  /*103f0*/  @P5 STG.E desc[UR42][R6.64], R31 ;  /* 0x0000001f06005986 */ /* 0x0009e2000c10192a */
[----:B------:R-:W-:-:S03]  /*10400*/  ISETP.LT.AND P5, PT, R12, UR11, !P0 ;  /* 0x0000000b0c007c0c */ /* 0x000fc6000c7a1270 */
[----:B------:R-:W2:Y:S01]  /*10410*/  LDL.LU R17, [R1+0x168] ;  /* 0x0001680001117983 */ /* 0x000ea20000300800 */
[----:B-1----:R-:W-:-:S03]  /*10420*/  LEA R10, P6, R15, R0, 0x2 ;  /* 0x000000000f0a7211 */ /* 0x002fc600078c10ff */
[----:B------:R1:W-:Y:S01]  /*10430*/  @P4 STG.E desc[UR42][R8.64], R36 ;  /* 0x0000002408004986 */ /* 0x0003e2000c10192a */
[----:B------:R-:W-:-:S03]  /*10440*/  LEA.HI.X.SX32 R11, R15, R68, 0x2, P6 ;  /* 0x000000440f0b7211 */ /* 0x000fc600030f16ff */
[----:B------:R-:W2:Y:S01]  /*10450*/  LDL.LU R12, [R1+0x164] ;  /* 0x00016400010c7983 */ /* 0x000ea20000300800 */
[----:B----4-:R-:W-:-:S04]  /*10460*/  LEA R6, P6, R13, R0, 0x2 ;  /* 0x000000000d067211 */ /* 0x010fc800078c10ff */
[----:B------:R-:W-:Y:S01]  /*10470*/  LEA.HI.X.SX32 R7, R13, R68, 0x2, P6 ;  /* 0x000000440d077211 */ /* 0x000fe200030f16ff */
[----:B------:R4:W-:Y:S04]  /*10480*/  @P3 STG.E desc[UR42][R4.64], R37 ;  /* 0x0000002504003986 */ /* 0x0009e8000c10192a */
[----:B------:R1:W-:Y:S04]  /*10490*/  @P2 STG.E desc[UR42][R10.64], R38 ;  /* 0x000000260a002986 */ /* 0x0003e8000c10192a */
[----:B------:R1:W-:Y:S01]  /*104a0*/  @P1 STG.E desc[UR42][R6.64], R39 ;  /* 0x0000002706001986 */ /* 0x0003e2000c10192a */
[----:B---3--:R-:W-:-:S03]  /*104b0*/  ISETP.LT.AND P4, PT, R2, UR11, !P0 ;  /* 0x0000000b02007c0c */ /* 0x008fc6000c781270 */
[----:B------:R-:W3:Y:S01]  /*104c0*/  LDL.LU R2, [R1+0x160] ;  /* 0x0001600001027983 */ /* 0x000ee20000300800 */
[----:B--2---:R-:W-:-:S03]  /*104d0*/  ISETP.LT.AND P3, PT, R18, UR11, !P0 ;  /* 0x0000000b12007c0c */ /* 0x004fc6000c761270 */
[----:B------:R-:W2:Y:S01]  /*104e0*/  LDL.LU R18, [R1+0x15c] ;  /* 0x00015c0001127983 */ /* 0x000ea20000300800 */
[----:B------:R-:W-:-:S03]  /*104f0*/  ISETP.LT.AND P2, PT, R16, UR11, !P0 ;  /* 0x0000000b10007c0c */ /* 0x000fc6000c741270 */
[----:B------:R-:W2:Y:S01]  /*10500*/  LDL.LU R16, [R1+0x158] ;  /* 0x0001580001107983 */ /* 0x000ea20000300800 */
[----:B------:R-:W-:-:S03]  /*10510*/  ISETP.LT.AND P1, PT, R14, UR11, !P0 ;  /* 0x0000000b0e007c0c */ /* 0x000fc6000c721270 */
[----:B------:R-:W2:Y:S01]  /*10520*/  LDL.LU R14, [R1+0x154] ;  /* 0x00015400010e7983 */ /* 0x000ea20000300800 */
[----:B------:R-:W-:-:S04]  /*10530*/  IMAD R15, R69, 0x2, R13 ;  /* 0x00000002450f7824 */ /* 0x000fc800078e020d */
[----:B------:R-:W-:Y:S01]  /*10540*/  IMAD R13, R69, 0x2, R15 ;  /* 0x00000002450d7824 */ /* 0x000fe200078e020f */
[----:B-1----:R-:W-:-:S04]  /*10550*/  LEA R8, P6, R15, R0, 0x2 ;  /* 0x000000000f087211 */ /* 0x002fc800078c10ff */
[----:B------:R-:W-:Y:S01]  /*10560*/  LEA.HI.X.SX32 R9, R15, R68, 0x2, P6 ;  /* 0x000000440f097211 */ /* 0x000fe200030f16ff */
[----:B------:R-:W-:Y:S01]  /*10570*/  IMAD R15, R69, 0x2, R13 ;  /* 0x00000002450f7824 */ /* 0x000fe200078e020d */
[----:B----4-:R-:W-:-:S04]  /*10580*/  LEA R4, P6, R13, R0, 0x2 ;  /* 0x000000000d047211 */ /* 0x010fc800078c10ff */
[----:B------:R-:W-:Y:S01]  /*10590*/  LEA.HI.X.SX32 R5, R13, R68, 0x2, P6 ;  /* 0x000000440d057211 */ /* 0x000fe200030f16ff */
[----:B------:R-:W-:Y:S01]  /*105a0*/  IMAD R13, R69, 0x2, R15 ;  /* 0x00000002450d7824 */ /* 0x000fe200078e020f */
        /* <DEDUP_REMOVED lines=10> */
[----:B-1----:R-:W-:-:S02]  /*10650*/  LEA R8, P6, R15, R0, 0x2 ;  /* 0x000000000f087211 */ /* 0x002fc400078c10ff */
[----:B------:R-:W-:Y:S01]  /*10660*/  ISETP.LT.AND P4, PT, R12, UR11, !P0 ;  /* 0x0000000b0c007c0c */ /* 0x000fe2000c781270 */
        /* <DEDUP_REMOVED lines=22> */
[C---:B------:R-:W-:Y:S02]  /*107d0*/  LEA R8, P6, R15.reuse, R0, 0x2 ;  /* 0x000000000f087211 */ /* 0x040fe400078c10ff */
[----:B------:R-:W-:Y:S02]  /*107e0*/  ISETP.LT.AND P2, PT, R18, UR11, !P0 ;  /* 0x0000000b12007c0c */ /* 0x000fe4000c741270 */
[----:B------:R-:W-:Y:S01]  /*107f0*/  LEA.HI.X.SX32 R9, R15, R68, 0x2, P6 ;  /* 0x000000440f097211 */ /* 0x000fe200030f16ff */
[----:B------:R-:W-:Y:S01]  /*10800*/  IMAD R15, R69, 0x2, R13 ;  /* 0x00000002450f7824 */ /* 0x000fe200078e020d */
[C---:B------:R-:W-:Y:S01]  /*10810*/  LEA R4, P6, R13.reuse, R0, 0x2 ;  /* 0x000000000d047211 */ /* 0x040fe200078c10ff */
[----:B------:R1:W-:Y:S03]  /*10820*/  @P4 STG.E desc[UR42][R10.64], R58 ;  /* 0x0000003a0a004986 */ /* 0x0003e6000c10192a */
[----:B------:R-:W-:Y:S01]  /*10830*/  LEA.HI.X.SX32 R5, R13, R68, 0x2, P6 ;  /* 0x000000440d057211 */ /* 0x000fe200030f16ff */
[----:B------:R4:W-:Y:S01]  /*10840*/  @P3 STG.E desc[UR42][R6.64], R59 ;  /* 0x0000003b06003986 */ /* 0x0009e2000c10192a */
[----:B-1----:R-:W-:-:S03]  /*10850*/  IMAD R11, R69, 0x2, R15 ;  /* 0x00000002450b7824 */ /* 0x002fc600078e020f */
[----:B------:R1:W-:Y:S01]  /*10860*/  @P2 STG.E desc[UR42][R8.64], R64 ;  /* 0x0000004008002986 */ /* 0x0003e2000c10192a */
[----:B------:R-:W-:Y:S01]  /*10870*/  IMAD R13, R69, 0x2, R11 ;  /* 0x00000002450d7824 */ /* 0x000fe200078e020b */
[----:B------:R-:W-:Y:S02]  /*10880*/  ISETP.LT.AND P4, PT, R17, UR11, !P0 ;  /* 0x0000000b11007c0c */ /* 0x000fe4000c781270 */
[----:B------:R2:W-:Y:S01]  /*10890*/  @P1 STG.E desc[UR42][R4.64], R65 ;  /* 0x0000004104001986 */ /* 0x0005e2000c10192a */
[----:B----4-:R-:W-:Y:S01]  /*108a0*/  LEA R6, P1, R11, R0, 0x2 ;  /* 0x000000000b067211 */ /* 0x010fe200078210ff */
[----:B------:R-:W-:-:S03]  /*108b0*/  IMAD R17, R69, 0x2, R13 ;  /* 0x0000000245117824 */ /* 0x000fc600078e020d */
[----:B------:R-:W-:Y:S02]  /*108c0*/  LEA.HI.X.SX32 R7, R11, R68, 0x2, P1 ;  /* 0x000000440b077211 */ /* 0x000fe400008f16ff */
[C---:B-1----:R-:W-:Y:S02]  /*108d0*/  LEA R8, P1, R17.reuse, R0, 0x2 ;  /* 0x0000000011087211 */ /* 0x042fe400078210ff */
[----:B------:R-:W-:Y:S02]  /*108e0*/  ISETP.LT.AND P3, PT, R12, UR11, !P0 ;  /* 0x0000000b0c007c0c */ /* 0x000fe4000c761270 */
[----:B------:R-:W-:Y:S02]  /*108f0*/  LEA.HI.X.SX32 R9, R17, R68, 0x2, P1 ;  /* 0x0000004411097211 */ /* 0x000fe400008f16ff */
[----:B---3--:R-:W-:Y:S02]  /*10900*/  ISETP.LT.AND P2, PT, R2, UR11, !P0 ;  /* 0x0000000b02007c0c */ /* 0x008fe4000c741270 */
[----:B------:R-:W-:-:S04]  /*10910*/  LEA R2, P6, R15, R0, 0x2 ;  /* 0x000000000f027211 */ /* 0x000fc800078c10ff */
[----:B------:R-:W-:Y:S01]  /*10920*/  LEA.HI.X.SX32 R3, R15, R68, 0x2, P6 ;  /* 0x000000440f037211 */ /* 0x000fe200030f16ff */
[----:B------:R-:W-:Y:S01]  /*10930*/  IMAD R15, R69, 0x2, R17 ;  /* 0x00000002450f7824 */ /* 0x000fe200078e0211 */
[----:B------:R-:W-:-:S03]  /*10940*/  LEA R10, P6, R13, R0, 0x2 ;  /* 0x000000000d0a7211 */ /* 0x000fc600078c10ff */
[----:B------:R-:W-:Y:S01]  /*10950*/  IMAD R69, R69, 0x2, R15 ;  /* 0x0000000245457824 */ /* 0x000fe200078e020f */
[----:B------:R-:W-:Y:S02]  /*10960*/  LEA.HI.X.SX32 R11, R13, R68, 0x2, P6 ;  /* 0x000000440d0b7211 */ /* 0x000fe400030f16ff */
[C---:B------:R-:W-:Y:S02]  /*10970*/  LEA R12, P6, R15.reuse, R0, 0x2 ;  /* 0x000000000f0c7211 */ /* 0x040fe400078c10ff */
[----:B--2---:R-:W-:Y:S02]  /*10980*/  ISETP.LT.AND P1, PT, R16, UR11, !P0 ;  /* 0x0000000b10007c0c */ /* 0x004fe4000c721270 */
[----:B------:R-:W-:Y:S02]  /*10990*/  ISETP.LT.AND P0, PT, R14, UR11, !P0 ;  /* 0x0000000b0e007c0c */ /* 0x000fe4000c701270 */
[----:B------:R-:W-:Y:S02]  /*109a0*/  LEA.HI.X.SX32 R13, R15, R68, 0x2, P6 ;  /* 0x000000440f0d7211 */ /* 0x000fe400030f16ff */
[C---:B------:R-:W-:Y:S01]  /*109b0*/  LEA R4, P6, R69.reuse, R0, 0x2 ;  /* 0x0000000045047211 */ /* 0x040fe200078c10ff */
[----:B------:R1:W-:Y:S03]  /*109c0*/  @P5 STG.E desc[UR42][R2.64], R66 ;  /* 0x0000004202005986 */ /* 0x0003e6000c10192a */
[----:B------:R-:W-:Y:S01]  /*109d0*/  LEA.HI.X.SX32 R5, R69, R68, 0x2, P6 ;  /* 0x0000004445057211 */ /* 0x000fe200030f16ff */
[----:B------:R1:W-:Y:S04]  /*109e0*/  @P4 STG.E desc[UR42][R6.64], R67 ;  /* 0x0000004306004986 */ /* 0x0003e8000c10192a */
[----:B------:R1:W-:Y:S04]  /*109f0*/  @P3 STG.E desc[UR42][R10.64], R20 ;  /* 0x000000140a003986 */ /* 0x0003e8000c10192a */
[----:B------:R1:W-:Y:S04]  /*10a00*/  @P2 STG.E desc[UR42][R8.64], R21 ;  /* 0x0000001508002986 */ /* 0x0003e8000c10192a */
[----:B------:R1:W-:Y:S04]  /*10a10*/  @P1 STG.E desc[UR42][R12.64], R22 ;  /* 0x000000160c001986 */ /* 0x0003e8000c10192a */
[----:B------:R1:W-:Y:S01]  /*10a20*/  @P0 STG.E desc[UR42][R4.64], R23 ;  /* 0x0000001704000986 */ /* 0x0003e2000c10192a */
[----:B------:R-:W-:Y:S06]  /*10a30*/  BAR.SYNC.DEFER_BLOCKING 0x0 ;  /* 0x0000000000007b1d */ /* 0x000fec0000010000 */
[----:B------:R-:W-:Y:S05]  /*10a40*/  BRA.U UP0, `(.L_x_13) ;  /* 0x0000000100a07547 */ /* 0x000fea000b800000 */
[----:B------:R-:W2:Y:S01]  /*10a50*/  S2UR UR5, SR_CgaCtaId ;  /* 0x00000000000579c3 */ /* 0x000ea20000008800 */
[----:B------:R-:W-:Y:S01]  /*10a60*/  NOP ;  /* 0x0000000000007918 */ /* 0x000fe20000000000 */
[----:B------:R-:W-:Y:S01]  /*10a70*/  UMOV UR4, 0x50 ;  /* 0x0000005000047882 */ /* 0x000fe20000000000 */
[----:B------:R-:W-:Y:S02]  /*10a80*/  IMAD.U32 R0, RZ, RZ, UR32 ;  /* 0x00000020ff007e24 */ /* 0x000fe4000f8e00ff */
[----:B-1----:R-:W-:Y:S02]  /*10a90*/  IMAD.MOV.U32 R3, RZ, RZ, 0xf ;  /* 0x0000000fff037424 */ /* 0x002fe400078e00ff */
[----:B------:R-:W-:Y:S01]  /*10aa0*/  IMAD.MOV.U32 R7, RZ, RZ, 0x1 ;  /* 0x00000001ff077424 */ /* 0x000fe200078e00ff */
[----:B------:R-:W-:-:S04]  /*10ab0*/  LOP3.LUT R0, R0, 0xffff, RZ, 0xc0, !PT ;  /* 0x0000ffff00007812 */ /* 0x000fc800078ec0ff */
[----:B------:R-:W-:-:S05]  /*10ac0*/  SHF.R.U32.HI R0, RZ, 0x5, R0 ;  /* 0x00000005ff007819 */ /* 0x000fca0000011600 */
[----:B------:R-:W-:Y:S01]  /*10ad0*/  VIADD R2, R0, 0x10 ;  /* 0x0000001000027836 */ /* 0x000fe20000000000 */
[----:B------:R-:W-:Y:S01]  /*10ae0*/  SHF.L.U32 R0, R3, R0, RZ ;  /* 0x0000000003007219 */ /* 0x000fe200000006ff */
[----:B--2---:R-:W-:-:S03]  /*10af0*/  ULEA UR6, UR5, UR4, 0x18 ;  /* 0x0000000405067291 */ /* 0x004fc6000f8ec0ff */
[----:B------:R-:W-:-:S04]  /*10b00*/  SHF.L.U32 R3, R7, R2, RZ ;  /* 0x0000000207037219 */ /* 0x000fc800000006ff */
[----:B------:R-:W-:Y:S02]  /*10b10*/  LOP3.LUT R0, R3, R0, RZ, 0xfc, !PT ;  /* 0x0000000003007212 */ /* 0x000fe400078efcff */
[----:B------:R-:W1:Y:S02]  /*10b20*/  LDS R5, [UR6] ;  /* 0x00000006ff057984 */ /* 0x000e640008000800 */
[C---:B------:R-:W-:Y:S02]  /*10b30*/  LOP3.LUT R2, R0.reuse, 0xffff, RZ, 0xc0, !PT ;  /* 0x0000ffff00027812 */ /* 0x040fe400078ec0ff */
[----:B-1----:R-:W-:-:S04]  /*10b40*/  LOP3.LUT R3, R0, 0xffff, R5, 0x80, !PT ;  /* 0x0000ffff00037812 */ /* 0x002fc800078e8005 */
[----:B------:R-:W-:-:S13]  /*10b50*/  ISETP.NE.AND P0, PT, R3, R2, PT ;  /* 0x000000020300720c */ /* 0x000fda0003f05270 */
[----:B------:R-:W-:Y:S05]  /*10b60*/  @P0 BRA `(.L_x_14) ;  /* 0x0000000000500947 */ /* 0x000fea0003800000 */
[----:B------:R-:W-:Y:S02]  /*10b70*/  SHF.R.U32.HI R5, RZ, 0x10, R5 ;  /* 0x00000010ff057819 */ /* 0x000fe40000011605 */
[----:B------:R-:W-:-:S04]  /*10b80*/  SHF.R.U32.HI R2, RZ, 0x10, R0 ;  /* 0x00000010ff027819 */ /* 0x000fc80000011600 */
[----:B------:R-:W-:-:S04]  /*10b90*/  LOP3.LUT R5, R5, R2, RZ, 0xc0, !PT ;  /* 0x0000000205057212 */ /* 0x000fc800078ec0ff */
[----:B------:R-:W-:-:S13]  /*10ba0*/  ISETP.NE.AND P0, PT, R5, R2, PT ;  /* 0x000000020500720c */ /* 0x000fda0003f05270 */
[----:B------:R-:W-:Y:S05]  /*10bb0*/  @P0 BRA `(.L_x_15) ;  /* 0x0000000000300947 */ /* 0x000fea0003800000 */
[----:B------:R-:W-:Y:S01]  /*10bc0*/  R2UR UR4, R0 ;  /* 0x00000000000472ca */ /* 0x000fe200000e0000 */
[----:B------:R-:W-:Y:S01]  /*10bd0*/  VOTEU.ANY UR5, UPT, PT ;  /* 0x0000000000057886 */ /* 0x000fe200038e0100 */
[----:B------:R-:W1:Y:S01]  /*10be0*/  S2R R0, SR_LANEID ;  /* 0x0000000000007919 */ /* 0x000e620000000000 */
[----:B------:R-:W-:-:S10]  /*10bf0*/  UFLO.U32 UR5, UR5 ;  /* 0x00000005000572bd */ /* 0x000fd400080e0000 */
[----:B------:R-:W-:-:S06]  /*10c00*/  ULOP3.LUT UR4, URZ, UR4, URZ, 0x33, !UPT ;  /* 0x00000004ff047292 */ /* 0x000fcc000f8e33ff */
[----:B------:R-:W-:-:S04]  /*10c10*/  IMAD.U32 R2, RZ, RZ, UR4 ;  /* 0x00000004ff027e24 */ /* 0x000fc8000f8e00ff */
[----:B------:R-:W2:Y:S02]  /*10c20*/  REDUX UR7, R2 ;  /* 0x00000000020773c4 */ /* 0x000ea40000000000 */
[----:B------:R3:W-:Y:S01]  /*10c30*/  UTCATOMSWS.AND URZ, UR4 ;  /* 0x0000000400ff79e3 */ /* 0x0007e20008000000 */
[----:B-1----:R-:W-:Y:S01]  /*10c40*/  ISETP.EQ.U32.AND P0, PT, R0, UR5, PT ;  /* 0x0000000500007c0c */ /* 0x002fe2000bf02070 */
[----:B--2---:R-:W-:-:S12]  /*10c50*/  IMAD.U32 R0, RZ, RZ, UR7 ;  /* 0x00000007ff007e24 */ /* 0x004fd8000f8e00ff */
[----:B------:R3:W-:Y:S01]  /*10c60*/  @P0 ATOMS.AND RZ, [UR6], R0 ;  /* 0x00000000ffff098c */ /* 0x0007e2000a800006 */
[----:B------:R-:W-:Y:S05]  /*10c70*/  BRA `(.L_x_13) ;  /* 0x0000000000147947 */ /* 0x000fea0003800000 */
.L_x_15:
[----:B------:R-:W-:-:S07]  /*10c80*/  MOV R2, 0x10ca0 ;  /* 0x00010ca000027802 */ /* 0x000fce0000000f00 */
[----:B------:R-:W-:Y:S05]  /*10c90*/  CALL.REL.NOINC `($__internal_0_$__cuda_sm10x_tcgen05_guardrail_trap_col_being_dealloced_not_returned_by_alloc) ;  /* 0x00000000002c7944 */ /* 0x000fea0003c00000 */
[----:B------:R-:W-:Y:S05]  /*10ca0*/  BRA `(.L_x_13) ;  /* 0x0000000000087947 */ /* 0x000fea0003800000 */
.L_x_14:
[----:B------:R-:W-:-:S07]  /*10cb0*/  MOV R2, 0x10cd0 ;  /* 0x00010cd000027802 */ /* 0x000fce0000000f00 */
[----:B------:R-:W-:Y:S05]  /*10cc0*/  CALL.REL.NOINC `($__internal_2_$__cuda_sm10x_tcgen05_guardrail_trap_unallocated_columns_being_dealloced) ;  /* 0x0000000000387944 */ /* 0x000fea0003c00000 */
.L_x_13:
[----:B------:R-:W-:Y:S01]  /*10cd0*/  NOP ;  /* 0x0000000000007918 */ /* 0x000fe20000000000 */
[----:B---3--:R-:W-:Y:S05]  /*10ce0*/  EXIT ;  /* 0x000000000000794d */ /* 0x008fea0003800000 */
.L_x_9:
[----:B------:R-:W1:Y:S02]  /*10cf0*/  SYNCS.PHASECHK.TRANS64.TRYWAIT P3, [UR40], R126 ;  /* 0x0000007eff0075a7 */ /* 0x000e640008061128 */
[----:B-1----:R-:W-:Y:S05]  /*10d00*/  @!P3 BRA `(.L_x_9) ;  /* 0xfffffffc00f8b947 */ /* 0x002fea000383ffff */
[----:B------:R-:W-:Y:S05]  /*10d10*/  BRA `(.L_x_16) ;  /* 0xffffffbc00387947 */ /* 0x000fea000383ffff */
.L_x_12:
[----:B------:R-:W1:Y:S02]  /*10d20*/  SYNCS.PHASECHK.TRANS64.TRYWAIT P0, [UR30], R2 ;  /* 0x00000002ff0075a7 */ /* 0x000e64000800111e */
[----:B-1----:R-:W-:Y:S05]  /*10d30*/  @!P0 BRA `(.L_x_12) ;  /* 0xfffffffc00f88947 */ /* 0x002fea000383ffff */
[----:B------:R-:W-:Y:S05]  /*10d40*/  BRA `(.L_x_11) ;  /* 0xffffffdc00147947 */ /* 0x000fea000383ffff */
        .weak           $__internal_0_$__cuda_sm10x_tcgen05_guardrail_trap_col_being_dealloced_not_returned_by_alloc
        .type           $__internal_0_$__cuda_sm10x_tcgen05_guardrail_trap_col_being_dealloced_not_returned_by_alloc,@function
        .size           $__internal_0_$__cuda_sm10x_tcgen05_guardrail_trap_col_being_dealloced_not_returned_by_alloc,($__internal_1_$__cuda_sm10x_tcgen05_guardrail_trap_phase_invalid_during_alloc - $__internal_0_$__cuda_sm10x_tcgen05_guardrail_trap_col_being_dealloced_not_returned_by_alloc)
$__internal_0_$__cuda_sm10x_tcgen05_guardrail_trap_col_being_dealloced_not_returned_by_alloc:
[----:B------:R-:W-:Y:S05]  /*10d50*/  BPT.TRAP 0x1 ;  /* 0x000000040000795c */ /* 0x000fea0000300000 */
[----:B------:R-:W-:-:S04]  /*10d60*/  IMAD.MOV.U32 R3, RZ, RZ, 0x0 ;  /* 0x00000000ff037424 */ /* 0x000fc800078e00ff */
[----:B------:R-:W-:Y:S05]  /*10d70*/  RET.REL.NODEC R2 `(matmul_kernel) ;  /* 0xfffffef002a07950 */ /* 0x000fea0003c3ffff */
        .weak           $__internal_1_$__cuda_sm10x_tcgen05_guardrail_trap_phase_invalid_during_alloc
        .type           $__internal_1_$__cuda_sm10x_tcgen05_guardrail_trap_phase_invalid_during_alloc,@function
        .size           $__internal_1_$__cuda_sm10x_tcgen05_guardrail_trap_phase_invalid_during_alloc,($__internal_2_$__cuda_sm10x_tcgen05_guardrail_trap_unallocated_columns_being_dealloced - $__internal_1_$__cuda_sm10x_tcgen05_guardrail_trap_phase_invalid_during_alloc)
$__internal_1_$__cuda_sm10x_tcgen05_guardrail_trap_phase_invalid_during_alloc:
[----:B------:R-:W-:Y:S05]  /*10d80*/  BPT.TRAP 0x1 ;  /* 0x000000040000795c */ /* 0x000fea0000300000 */
[----:B------:R-:W-:-:S04]  /*10d90*/  IMAD.MOV.U32 R3, RZ, RZ, 0x0 ;  /* 0x00000000ff037424 */ /* 0x000fc800078e00ff */
[----:B------:R-:W-:Y:S05]  /*10da0*/  RET.REL.NODEC R2 `(matmul_kernel) ;  /* 0xfffffef002947950 */ /* 0x000fea0003c3ffff */
        .weak           $__internal_2_$__cuda_sm10x_tcgen05_guardrail_trap_unallocated_columns_being_dealloced
        .type           $__internal_2_$__cuda_sm10x_tcgen05_guardrail_trap_unallocated_columns_being_dealloced,@function
        .size           $__internal_2_$__cuda_sm10x_tcgen05_guardrail_trap_unallocated_columns_being_dealloced,(.L_x_20 - $__internal_2_$__cuda_sm10x_tcgen05_guardrail_trap_unallocated_columns_being_dealloced)
$__internal_2_$__cuda_sm10x_tcgen05_guardrail_trap_unallocated_columns_being_dealloced:
[----:B------:R-:W-:Y:S05]  /*10db0*/  BPT.TRAP 0x1 ;  /* 0x000000040000795c */ /* 0x000fea0000300000 */
[----:B------:R-:W-:-:S04]  /*10dc0*/  IMAD.MOV.U32 R3, RZ, RZ, 0x0 ;  /* 0x00000000ff037424 */ /* 0x000fc800078e00ff */
[----:B------:R-:W-:Y:S05]  /*10dd0*/  RET.REL.NODEC R2 `(matmul_kernel) ;  /* 0xfffffef002887950 */ /* 0x000fea0003c3ffff */
.L_x_17:
[----:B------:R-:W-:-:S00]  /*10de0*/  BRA `(.L_x_17) ;  /* 0xfffffffc00fc7947 */ /* 0x000fc0000383ffff */
[----:B------:R-:W-:-:S00]  /*10df0*/  NOP ;  /* 0x0000000000007918 */ /* 0x000fc00000000000 */
        /* <DEDUP_REMOVED lines=8> */
.L_x_20:


//--------------------- .nv.shared.matmul_kernel  --------------------------
	.section	.nv.shared.matmul_kernel,"aw",@nobits
	.sectionflags	@""
	.align	16
	.zero		1024


//--------------------- .nv.shared.reserved.0     --------------------------
	.section	.nv.shared.reserved.0,"aw",@nobits
	.align	8
	.weak		__nv_reservedSMEM_offset_0_alias
	.size		__nv_reservedSMEM_offset_0_alias, 0, 64
	.other		__nv_reservedSMEM_offset_0_alias,@"STO_CUDA_RESERVED_SHARED STV_DEFAULT"
__nv_reservedSMEM_offset_0_alias:
	.zero		0
.nv.shared.reserved.0:
	.zero		64
	.weak		__nv_reservedSMEM_allocation_phase
	.type		__nv_reservedSMEM_allocation_phase,@object
	.size		__nv_reservedSMEM_allocation_phase,(.L_0 - __nv_reservedSMEM_allocation_phase)
__nv_reservedSMEM_allocation_phase:
	.zero		1
.L_0:
	.zero		7
	.weak		__nv_reservedSMEM_devtool_atexit_pc
	.type		__nv_reservedSMEM_devtool_atexit_pc,@object
	.size		__nv_reservedSMEM_devtool_atexit_pc,(__nv_reservedSMEM_allocation_mask - __nv_reservedSMEM_devtool_atexit_pc)
__nv_reservedSMEM_devtool_atexit_pc:
	.zero		8
	.weak		__nv_reservedSMEM_allocation_mask
	.type		__nv_reservedSMEM_allocation_mask,@object
	.size		__nv_reservedSMEM_allocation_mask,(.L_2 - __nv_reservedSMEM_allocation_mask)
__nv_reservedSMEM_allocation_mask:
	.zero		4
.L_2:


//--------------------- .nv.constant0.matmul_kernel --------------------------
	.section	.nv.constant0.matmul_kernel,"a",@progbits
	.sectionflags	@""
	.align	4
.nv.constant0.matmul_kernel:
	.zero		976


//--------------------- SYMBOLS --------------------------

	.type		.nv.reservedSmem.offset0,@object
	.size		.nv.reservedSmem.offset0,0x4
	.type		.nv.reservedSmem.cap,@object
	.size		.nv.reservedSmem.cap,0x4
